// auto-generated by cutlass_sweep.gemm — config: {"arch": "sm_90", "cluster_m": 1, "cluster_n": 8, "dtype": "tf32", "dtype_b": "tf32", "layout": "nt", "stages": 0, "tile_k": 128, "tile_m": 64, "tile_n": 64}
#include "cutlass/cutlass.h"
#include "cutlass/gemm/collective/collective_builder.hpp"
#include "cutlass/gemm/device/gemm_universal_adapter.h"
#include "cutlass/gemm/kernel/gemm_universal.hpp"
#include "cutlass/epilogue/collective/collective_builder.hpp"

using ElemA = cutlass::tfloat32_t;
using ElemB = cutlass::tfloat32_t;
using ElemCD = cutlass::tfloat32_t;
using Acc  = float;
using TileShape    = cute::Shape<cute::_64, cute::_64, cute::_128>;
using ClusterShape = cute::Shape<cute::_1, cute::_8, cute::_1>;

using CollectiveEpilogue = typename cutlass::epilogue::collective::CollectiveBuilder<
    cutlass::arch::Sm90, cutlass::arch::OpClassTensorOp,
    TileShape, ClusterShape,
    cutlass::epilogue::collective::EpilogueTileAuto,
    Acc, Acc,
    ElemCD, cutlass::layout::RowMajor, 128 / cutlass::sizeof_bits<ElemCD>::value,
    ElemCD, cutlass::layout::RowMajor, 128 / cutlass::sizeof_bits<ElemCD>::value,
    cutlass::epilogue::collective::EpilogueScheduleAuto
  >::CollectiveOp;

using CollectiveMainloop = typename cutlass::gemm::collective::CollectiveBuilder<
    cutlass::arch::Sm90, cutlass::arch::OpClassTensorOp,
    ElemA, cutlass::layout::RowMajor, 128 / cutlass::sizeof_bits<ElemA>::value,
    ElemB, cutlass::layout::ColumnMajor, 128 / cutlass::sizeof_bits<ElemB>::value,
    Acc,
    TileShape, ClusterShape,
    cutlass::gemm::collective::StageCountAutoCarveout<static_cast<int>(sizeof(typename CollectiveEpilogue::SharedStorage))>,
    cutlass::gemm::collective::KernelScheduleAuto
  >::CollectiveOp;

using GemmKernel = cutlass::gemm::kernel::GemmUniversal<
    cute::Shape<int,int,int,int>,
    CollectiveMainloop,
    CollectiveEpilogue
>;
using Gemm = cutlass::gemm::device::GemmUniversalAdapter<GemmKernel>;

// Force the device kernel symbol into the cubin without needing a host main.
auto* _anchor = &cutlass::device_kernel<GemmKernel>;


// ===== COMPILED SASS (sm_90a) =====

	.target	sm_90a

	.elftype	@"ET_EXEC"


//--------------------- .note.nv.tkinfo           --------------------------
	.section	.note.nv.tkinfo,"",@"SHT_NOTE"
	.sectionflags	@"SHF_NOTE_NV_TKINFO"
	.tkinfo
        /*0018*/ 	.word	0x00000002
        /*0030*/ 	.string	""
        /*0030*/ 	.string	"ptxas"
        /*0030*/ 	.string	"Cuda compilation tools, release 13.0, V13.0.88"
        /*0030*/ 	.string	"Build cuda_13.0.r13.0/compiler.36424714_0"
        /*0030*/ 	.string	"-arch sm_90a -m 64 "



//--------------------- .note.nv.cuinfo           --------------------------
	.section	.note.nv.cuinfo,"",@"SHT_NOTE"
	.sectionflags	@"SHF_NOTE_NV_CUINFO"
        /*0018*/ 	.short	0x0002
        /*001a*/ 	.short	0x005a
        /*001c*/ 	.short	0x0082
	.zero		2


//--------------------- .nv.info                  --------------------------
	.section	.nv.info,"",@"SHT_CUDA_INFO"
	.align	4


	//----- nvinfo : EIATTR_REGCOUNT
	.align		4
        /*0000*/ 	.byte	0x04, 0x2f
        /*0002*/ 	.short	(.L_15 - .L_14)
	.align		4
.L_14:
        /*0004*/ 	.word	index@(_ZN7cutlass13device_kernelINS_4gemm6kernel13GemmUniversalIN4cute5tupleIJiiiiEEENS1_10collective13CollectiveMmaINS1_34MainloopSm90TmaGmmaWarpSpecializedILi3ENS5_IJNS4_1CILi1EEENSA_ILi8EEESB_EEENS1_32KernelTmaWarpSpecializedPingpongEEENS5_IJNSA_ILi64EEESG_NSA_ILi128EEEEEENS_10tfloat32_tENS5_IJlSB_lEEESJ_SK_NS4_8TiledMMAINS4_8MMA_AtomIJNS4_4SM904GMMA29MMA_64x64x8_F32TF32TF32_SS_TNILNSO_7ScaleInE1ELSQ_1EEEEEENS4_6LayoutINS5_IJSB_SB_SB_EEENS5_IJNSA_ILi0EEESV_SV_EEEEENS5_IJNS4_10UnderscoreESY_SY_EEEEENS4_23SM90_TMA_LOAD_MULTICASTENS4_14ComposedLayoutINS4_7SwizzleILi3ELi4ELi3EEENS4_18smem_ptr_flag_bitsILi32EEENST_INS5_IJSC_NSA_ILi32EEEEEENS5_IJS17_SB_EEEEEEEvNS4_8identityENS4_13SM90_TMA_LOADES1B_vS1C_EENS_8epilogue10collective6detail29Sm90TmaWarpSpecializedAdapterINS1G_15DefaultEpilogueISJ_SK_SK_NS1F_6thread17LinearCombinationISJ_Li1EffLNS1K_9ScaleType4KindE0ELNS_15FloatRoundStyleE2ESJ_EENS1_15EpilogueDefaultEEEEEvvEEEEvNT_6ParamsE)
        /*0008*/ 	.word	0x000000a8


	//----- nvinfo : EIATTR_FRAME_SIZE
	.align		4
.L_15:
        /*000c*/ 	.byte	0x04, 0x11
        /*000e*/ 	.short	(.L_17 - .L_16)
	.align		4
.L_16:
        /*0010*/ 	.word	index@(_ZN7cutlass13device_kernelINS_4gemm6kernel13GemmUniversalIN4cute5tupleIJiiiiEEENS1_10collective13CollectiveMmaINS1_34MainloopSm90TmaGmmaWarpSpecializedILi3ENS5_IJNS4_1CILi1EEENSA_ILi8EEESB_EEENS1_32KernelTmaWarpSpecializedPingpongEEENS5_IJNSA_ILi64EEESG_NSA_ILi128EEEEEENS_10tfloat32_tENS5_IJlSB_lEEESJ_SK_NS4_8TiledMMAINS4_8MMA_AtomIJNS4_4SM904GMMA29MMA_64x64x8_F32TF32TF32_SS_TNILNSO_7ScaleInE1ELSQ_1EEEEEENS4_6LayoutINS5_IJSB_SB_SB_EEENS5_IJNSA_ILi0EEESV_SV_EEEEENS5_IJNS4_10UnderscoreESY_SY_EEEEENS4_23SM90_TMA_LOAD_MULTICASTENS4_14ComposedLayoutINS4_7SwizzleILi3ELi4ELi3EEENS4_18smem_ptr_flag_bitsILi32EEENST_INS5_IJSC_NSA_ILi32EEEEEENS5_IJS17_SB_EEEEEEEvNS4_8identityENS4_13SM90_TMA_LOADES1B_vS1C_EENS_8epilogue10collective6detail29Sm90TmaWarpSpecializedAdapterINS1G_15DefaultEpilogueISJ_SK_SK_NS1F_6thread17LinearCombinationISJ_Li1EffLNS1K_9ScaleType4KindE0ELNS_15FloatRoundStyleE2ESJ_EENS1_15EpilogueDefaultEEEEEvvEEEEvNT_6ParamsE)
        /*0014*/ 	.word	0x00000008


	//----- nvinfo : EIATTR_MIN_STACK_SIZE
	.align		4
.L_17:
        /*0018*/ 	.byte	0x04, 0x12
        /*001a*/ 	.short	(.L_19 - .L_18)
	.align		4
.L_18:
        /*001c*/ 	.word	index@(_ZN7cutlass13device_kernelINS_4gemm6kernel13GemmUniversalIN4cute5tupleIJiiiiEEENS1_10collective13CollectiveMmaINS1_34MainloopSm90TmaGmmaWarpSpecializedILi3ENS5_IJNS4_1CILi1EEENSA_ILi8EEESB_EEENS1_32KernelTmaWarpSpecializedPingpongEEENS5_IJNSA_ILi64EEESG_NSA_ILi128EEEEEENS_10tfloat32_tENS5_IJlSB_lEEESJ_SK_NS4_8TiledMMAINS4_8MMA_AtomIJNS4_4SM904GMMA29MMA_64x64x8_F32TF32TF32_SS_TNILNSO_7ScaleInE1ELSQ_1EEEEEENS4_6LayoutINS5_IJSB_SB_SB_EEENS5_IJNSA_ILi0EEESV_SV_EEEEENS5_IJNS4_10UnderscoreESY_SY_EEEEENS4_23SM90_TMA_LOAD_MULTICASTENS4_14ComposedLayoutINS4_7SwizzleILi3ELi4ELi3EEENS4_18smem_ptr_flag_bitsILi32EEENST_INS5_IJSC_NSA_ILi32EEEEEENS5_IJS17_SB_EEEEEEEvNS4_8identityENS4_13SM90_TMA_LOADES1B_vS1C_EENS_8epilogue10collective6detail29Sm90TmaWarpSpecializedAdapterINS1G_15DefaultEpilogueISJ_SK_SK_NS1F_6thread17LinearCombinationISJ_Li1EffLNS1K_9ScaleType4KindE0ELNS_15FloatRoundStyleE2ESJ_EENS1_15EpilogueDefaultEEEEEvvEEEEvNT_6ParamsE)
        /*0020*/ 	.word	0x00000008
.L_19:


//--------------------- .nv.compat                --------------------------
	.section	.nv.compat,"",@"SHT_CUDA_COMPAT_INFO"
	.align	4
        /*0000*/ 	.byte	0x02, 0x09, 0x01, 0x00, 0x02, 0x02, 0x04, 0x00, 0x02, 0x05, 0x05, 0x00, 0x03, 0x07, 0x01, 0x01
        /*0010*/ 	.byte	0x02, 0x03, 0x01, 0x00, 0x02, 0x06, 0x01, 0x00, 0x04, 0x0b, 0x08, 0x00, 0x00, 0x00, 0x00, 0x00
        /*0020*/ 	.byte	0x00, 0x00, 0x00, 0x00


//--------------------- .nv.info._ZN7cutlass13device_kernelINS_4gemm6kernel13GemmUniversalIN4cute5tupleIJiiiiEEENS1_10collective13CollectiveMmaINS1_34MainloopSm90TmaGmmaWarpSpecializedILi3ENS5_IJNS4_1CILi1EEENSA_ILi8EEESB_EEENS1_32KernelTmaWarpSpecializedPingpongEEENS5_IJNSA_ILi64EEESG_NSA_ILi128EEEEEENS_10tfloat32_tENS5_IJlSB_lEEESJ_SK_NS4_8TiledMMAINS4_8MMA_AtomIJNS4_4SM904GMMA29MMA_64x64x8_F32TF32TF32_SS_TNILNSO_7ScaleInE1ELSQ_1EEEEEENS4_6LayoutINS5_IJSB_SB_SB_EEENS5_IJNSA_ILi0EEESV_SV_EEEEENS5_IJNS4_10UnderscoreESY_SY_EEEEENS4_23SM90_TMA_LOAD_MULTICASTENS4_14ComposedLayoutINS4_7SwizzleILi3ELi4ELi3EEENS4_18smem_ptr_flag_bitsILi32EEENST_INS5_IJSC_NSA_ILi32EEEEEENS5_IJS17_SB_EEEEEEEvNS4_8identityENS4_13SM90_TMA_LOADES1B_vS1C_EENS_8epilogue10collective6detail29Sm90TmaWarpSpecializedAdapterINS1G_15DefaultEpilogueISJ_SK_SK_NS1F_6thread17LinearCombinationISJ_Li1EffLNS1K_9ScaleType4KindE0ELNS_15FloatRoundStyleE2ESJ_EENS1_15EpilogueDefaultEEEEEvvEEEEvNT_6ParamsE --------------------------
	.section	.nv.info._ZN7cutlass13device_kernelINS_4gemm6kernel13GemmUniversalIN4cute5tupleIJiiiiEEENS1_10collective13CollectiveMmaINS1_34MainloopSm90TmaGmmaWarpSpecializedILi3ENS5_IJNS4_1CILi1EEENSA_ILi8EEESB_EEENS1_32KernelTmaWarpSpecializedPingpongEEENS5_IJNSA_ILi64EEESG_NSA_ILi128EEEEEENS_10tfloat32_tENS5_IJlSB_lEEESJ_SK_NS4_8TiledMMAINS4_8MMA_AtomIJNS4_4SM904GMMA29MMA_64x64x8_F32TF32TF32_SS_TNILNSO_7ScaleInE1ELSQ_1EEEEEENS4_6LayoutINS5_IJSB_SB_SB_EEENS5_IJNSA_ILi0EEESV_SV_EEEEENS5_IJNS4_10UnderscoreESY_SY_EEEEENS4_23SM90_TMA_LOAD_MULTICASTENS4_14ComposedLayoutINS4_7SwizzleILi3ELi4ELi3EEENS4_18smem_ptr_flag_bitsILi32EEENST_INS5_IJSC_NSA_ILi32EEEEEENS5_IJS17_SB_EEEEEEEvNS4_8identityENS4_13SM90_TMA_LOADES1B_vS1C_EENS_8epilogue10collective6detail29Sm90TmaWarpSpecializedAdapterINS1G_15DefaultEpilogueISJ_SK_SK_NS1F_6thread17LinearCombinationISJ_Li1EffLNS1K_9ScaleType4KindE0ELNS_15FloatRoundStyleE2ESJ_EENS1_15EpilogueDefaultEEEEEvvEEEEvNT_6ParamsE,"",@"SHT_CUDA_INFO"
	.sectionflags	@""
	.align	4


	//----- nvinfo : EIATTR_CUDA_API_VERSION
	.align		4
        /*0000*/ 	.byte	0x04, 0x37
        /*0002*/ 	.short	(.L_21 - .L_20)
.L_20:
        /*0004*/ 	.word	0x00000082


	//----- nvinfo : EIATTR_KPARAM_INFO
	.align		4
.L_21:
        /*0008*/ 	.byte	0x04, 0x17
        /*000a*/ 	.short	(.L_23 - .L_22)
.L_22:
        /*000c*/ 	.word	0x00000000
        /*0010*/ 	.short	0x0000
        /*0012*/ 	.short	0x0070
        /*0014*/ 	.byte	0x00, 0xf0, 0x01, 0x10


	//----- nvinfo : EIATTR_SPARSE_MMA_MASK
	.align		4
.L_23:
        /*0018*/ 	.byte	0x03, 0x50
        /*001a*/ 	.short	0x0000


	//----- nvinfo : EIATTR_MAXREG_COUNT
	.align		4
        /*001c*/ 	.byte	0x03, 0x1b
        /*001e*/ 	.short	0x00a8


	//----- nvinfo : EIATTR_NUM_BARRIERS
	.align		4
        /*0020*/ 	.byte	0x02, 0x4c
        /*0022*/ 	.byte	0x01
	.zero		1


	//----- nvinfo : EIATTR_EXTERNS
	.align		4
        /*0024*/ 	.byte	0x04, 0x0f
        /*0026*/ 	.short	(.L_25 - .L_24)


	//   ....[0]....
	.align		4
.L_24:
        /*0028*/ 	.word	index@(__assertfail)


	//----- nvinfo : EIATTR_ANNOTATIONS
	.align		4
.L_25:
        /*002c*/ 	.byte	0x04, 0x55
        /*002e*/ 	.short	(.L_27 - .L_26)


	//   ....[0]....
.L_26:
        /*0030*/ 	.word	0x00000001
        /*0034*/ 	.byte	0x20, 0x0d, 0x00, 0x00, 0x01, 0x00, 0x00, 0x00, 0xd0, 0x13, 0x00, 0x00, 0x01, 0x00, 0x00, 0x00
        /*0044*/ 	.byte	0x40, 0x4f, 0x00, 0x00, 0x01, 0x00, 0x00, 0x00, 0x90, 0x5d, 0x00, 0x00


	//----- nvinfo : EIATTR_MERCURY_ISA_VERSION
	.align		4
.L_27:
        /*0050*/ 	.byte	0x03, 0x5f
        /*0052*/ 	.short	0x0101


	//----- nvinfo : EIATTR_INT_WARP_WIDE_INSTR_OFFSETS
	.align		4
        /*0054*/ 	.byte	0x04, 0x31
        /*0056*/ 	.short	(.L_29 - .L_28)


	//   ....[0]....
.L_28:
        /*0058*/ 	.word	0x000004e0


	//   ....[1]....
        /*005c*/ 	.word	0x00000520


	//   ....[2]....
        /*0060*/ 	.word	0x00000650


	//   ....[3]....
        /*0064*/ 	.word	0x00000660


	//   ....[4]....
        /*0068*/ 	.word	0x00000670


	//   ....[5]....
        /*006c*/ 	.word	0x00000680


	//   ....[6]....
        /*0070*/ 	.word	0x00000740


	//   ....[7]....
        /*0074*/ 	.word	0x00000780


	//   ....[8]....
        /*0078*/ 	.word	0x00002b10


	//----- nvinfo : EIATTR_COOP_GROUP_MASK_REGIDS
	.align		4
.L_29:
        /*007c*/ 	.byte	0x04, 0x29
        /*007e*/ 	.short	(.L_31 - .L_30)


	//   ....[0]....
.L_30:
        /*0080*/ 	.word	0xffffffff


	//   ....[1]....
        /*0084*/ 	.word	0xffffffff


	//   ....[2]....
        /*0088*/ 	.word	0xffffffff


	//   ....[3]....
        /*008c*/ 	.word	0xffffffff


	//   ....[4]....
        /*0090*/ 	.word	0xffffffff


	//   ....[5]....
        /*0094*/ 	.word	0xffffffff


	//   ....[6]....
        /*0098*/ 	.word	0xffffffff


	//----- nvinfo : EIATTR_COOP_GROUP_INSTR_OFFSETS
	.align		4
.L_31:
        /*009c*/ 	.byte	0x04, 0x28
        /*009e*/ 	.short	(.L_33 - .L_32)


	//   ....[0]....
.L_32:
        /*00a0*/ 	.word	0x00000070


	//   ....[1]....
        /*00a4*/ 	.word	0x00000080


	//   ....[2]....
        /*00a8*/ 	.word	0x00000140


	//   ....[3]....
        /*00ac*/ 	.word	0x000002c0


	//   ....[4]....
        /*00b0*/ 	.word	0x00000300


	//   ....[5]....
        /*00b4*/ 	.word	0x00000390


	//   ....[6]....
        /*00b8*/ 	.word	0x000008d0


	//----- nvinfo : EIATTR_REG_RECONFIG
	.align		4
.L_33:
        /*00bc*/ 	.byte	0x01, 0x54
	.zero		2


	//----- nvinfo : EIATTR_SYSCALL_OFFSETS
	.align		4
        /*00c0*/ 	.byte	0x04, 0x46
        /*00c2*/ 	.short	(.L_35 - .L_34)


	//   ....[0]....
.L_34:
        /*00c4*/ 	.word	0x000018c0


	//----- nvinfo : EIATTR_MBARRIER_INSTR_OFFSETS
	.align		4
.L_35:
        /*00c8*/ 	.byte	0x04, 0x39
        /*00ca*/ 	.short	(.L_37 - .L_36)


	//   ....[0]....
.L_36:
        /*00cc*/ 	.word	0x00000250
        /*00d0*/ 	.word	0x000000ff
        /*00d4*/ 	.word	0x00000000
        /*00d8*/ 	.short	0x0100
        /*00da*/ 	.byte	0x08
	.zero		1


	//   ....[1]....
        /*00dc*/ 	.word	0x00000260
        /*00e0*/ 	.word	0x000000ff
        /*00e4*/ 	.word	0x00000018
        /*00e8*/ 	.short	0x0100
        /*00ea*/ 	.byte	0x08
	.zero		1


	//   ....[2]....
        /*00ec*/ 	.word	0x00000270
        /*00f0*/ 	.word	0x000000ff
        /*00f4*/ 	.word	0x00000008
        /*00f8*/ 	.short	0x0100
        /*00fa*/ 	.byte	0x08
	.zero		1


	//   ....[3]....
        /*00fc*/ 	.word	0x00000280
        /*0100*/ 	.word	0x000000ff
        /*0104*/ 	.word	0x00000020
        /*0108*/ 	.short	0x0100
        /*010a*/ 	.byte	0x08
	.zero		1


	//   ....[4]....
        /*010c*/ 	.word	0x00000290
        /*0110*/ 	.word	0x000000ff
        /*0114*/ 	.word	0x00000010
        /*0118*/ 	.short	0x0100
        /*011a*/ 	.byte	0x08
	.zero		1


	//   ....[5]....
        /*011c*/ 	.word	0x000002a0
        /*0120*/ 	.word	0x000000ff
        /*0124*/ 	.word	0x00000028
        /*0128*/ 	.short	0x0100
        /*012a*/ 	.byte	0x08
	.zero		1


	//   ....[6]....
        /*012c*/ 	.word	0x000007b0
        /*0130*/ 	.word	0x000000ff
        /*0134*/ 	.word	0x00000060
        /*0138*/ 	.short	0x0100
        /*013a*/ 	.byte	0x08
	.zero		1


	//   ....[7]....
        /*013c*/ 	.word	0x00000830
        /*0140*/ 	.word	0x000000ff
        /*0144*/ 	.word	0x00000068
        /*0148*/ 	.short	0x0100
        /*014a*/ 	.byte	0x08
	.zero		1


	//   ....[8]....
        /*014c*/ 	.word	0x00000850
        /*0150*/ 	.word	0x000000ff
        /*0154*/ 	.word	0x00000040
        /*0158*/ 	.short	0x0100
        /*015a*/ 	.byte	0x09
	.zero		1


	//   ....[9]....
        /*015c*/ 	.word	0x00000860
        /*0160*/ 	.word	0x000000ff
        /*0164*/ 	.word	0x00000048
        /*0168*/ 	.short	0x0100
        /*016a*/ 	.byte	0x09
	.zero		1


	//   ....[10]....
        /*016c*/ 	.word	0x00000870
        /*0170*/ 	.word	0x000000ff
        /*0174*/ 	.word	0x00000050
        /*0178*/ 	.short	0x0100
        /*017a*/ 	.byte	0x09
	.zero		1


	//   ....[11]....
        /*017c*/ 	.word	0x00000880
        /*0180*/ 	.word	0x000000ff
        /*0184*/ 	.word	0x00000058
        /*0188*/ 	.short	0x0100
        /*018a*/ 	.byte	0x09
	.zero		1


	//   ....[12]....
        /*018c*/ 	.word	0x00001780
        /*0190*/ 	.word	0x000000ff
        /*0194*/ 	.word	0xfffffff8
        /*0198*/ 	.short	0x010a
        /*019a*/ 	.byte	0x2b
	.zero		1


	//   ....[13]....
        /*019c*/ 	.word	0x00001940
        /*01a0*/ 	.word	0x00000003
        /*01a4*/ 	.word	0x00000000
        /*01a8*/ 	.short	0x010a
        /*01aa*/ 	.byte	0x3f
	.zero		1


	//   ....[14]....
        /*01ac*/ 	.word	0x00001980
        /*01b0*/ 	.word	0x00000003
        /*01b4*/ 	.word	0x00000000
        /*01b8*/ 	.short	0x010a
        /*01ba*/ 	.byte	0x3f
	.zero		1


	//   ....[15]....
        /*01bc*/ 	.word	0x000021c0
        /*01c0*/ 	.word	0x000000ff
        /*01c4*/ 	.word	0x00000000
        /*01c8*/ 	.short	0x010a
        /*01ca*/ 	.byte	0x05
	.zero		1


	//   ....[16]....
        /*01cc*/ 	.word	0x00002200
        /*01d0*/ 	.word	0x000000ff
        /*01d4*/ 	.word	0x00000000
        /*01d8*/ 	.short	0x010a
        /*01da*/ 	.byte	0x05
	.zero		1


	//   ....[17]....
        /*01dc*/ 	.word	0x000029a0
        /*01e0*/ 	.word	0x00000005
        /*01e4*/ 	.word	0x00000000
        /*01e8*/ 	.short	0x0101
        /*01ea*/ 	.byte	0x3f
	.zero		1


	//   ....[18]....
        /*01ec*/ 	.word	0x00002ab0
        /*01f0*/ 	.word	0x00000003
        /*01f4*/ 	.word	0x00000000
        /*01f8*/ 	.short	0x0101
        /*01fa*/ 	.byte	0x29
	.zero		1


	//   ....[19]....
        /*01fc*/ 	.word	0x00002bb0
        /*0200*/ 	.word	0x00000003
        /*0204*/ 	.word	0x00000000
        /*0208*/ 	.short	0x0101
        /*020a*/ 	.byte	0x3f
	.zero		1


	//   ....[20]....
        /*020c*/ 	.word	0x00002c30
        /*0210*/ 	.word	0x000000ff
        /*0214*/ 	.word	0x00000008
        /*0218*/ 	.short	0x010a
        /*021a*/ 	.byte	0x2b
	.zero		1


	//   ....[21]....
        /*021c*/ 	.word	0x00004f80
        /*0220*/ 	.word	0x00000000
        /*0224*/ 	.word	0x00000000
        /*0228*/ 	.short	0x0101
        /*022a*/ 	.byte	0x29
	.zero		1


	//   ....[22]....
        /*022c*/ 	.word	0x000058b0
        /*0230*/ 	.word	0x0000000e
        /*0234*/ 	.word	0x00000018
        /*0238*/ 	.short	0x010a
        /*023a*/ 	.byte	0x3f
	.zero		1


	//   ....[23]....
        /*023c*/ 	.word	0x00005ec0
        /*0240*/ 	.word	0x00000006
        /*0244*/ 	.word	0x00000068
        /*0248*/ 	.short	0x0101
        /*024a*/ 	.byte	0x3f
	.zero		1


	//   ....[24]....
        /*024c*/ 	.word	0x000065e0
        /*0250*/ 	.word	0x00000007
        /*0254*/ 	.word	0x00000000
        /*0258*/ 	.short	0x010a
        /*025a*/ 	.byte	0x3f
	.zero		1


	//   ....[25]....
        /*025c*/ 	.word	0x00006660
        /*0260*/ 	.word	0x00000004
        /*0264*/ 	.word	0x00000000
        /*0268*/ 	.short	0x010a
        /*026a*/ 	.byte	0x3f
	.zero		1


	//   ....[26]....
        /*026c*/ 	.word	0x000066f0
        /*0270*/ 	.word	0x00000005
        /*0274*/ 	.word	0x00000000
        /*0278*/ 	.short	0x010a
        /*027a*/ 	.byte	0x3f
	.zero		1


	//   ....[27]....
        /*027c*/ 	.word	0x00006760
        /*0280*/ 	.word	0x00000003
        /*0284*/ 	.word	0xfffffff8
        /*0288*/ 	.short	0x010a
        /*028a*/ 	.byte	0x3f
	.zero		1


	//   ....[28]....
        /*028c*/ 	.word	0x000067b0
        /*0290*/ 	.word	0x00000003
        /*0294*/ 	.word	0x00000000
        /*0298*/ 	.short	0x010a
        /*029a*/ 	.byte	0x3f
	.zero		1


	//   ....[29]....
        /*029c*/ 	.word	0x00006810
        /*02a0*/ 	.word	0x00000005
        /*02a4*/ 	.word	0x00000000
        /*02a8*/ 	.short	0x010a
        /*02aa*/ 	.byte	0x3f
	.zero		1


	//   ....[30]....
        /*02ac*/ 	.word	0x00006870
        /*02b0*/ 	.word	0x00000003
        /*02b4*/ 	.word	0x00000008
        /*02b8*/ 	.short	0x010a
        /*02ba*/ 	.byte	0x3f
	.zero		1


	//   ....[31]....
        /*02bc*/ 	.word	0x00006940
        /*02c0*/ 	.word	0x0000000e
        /*02c4*/ 	.word	0x00000018
        /*02c8*/ 	.short	0x010a
        /*02ca*/ 	.byte	0x3f
	.zero		1


	//   ....[32]....
        /*02cc*/ 	.word	0x00006a10
        /*02d0*/ 	.word	0x00000007
        /*02d4*/ 	.word	0x00000000
        /*02d8*/ 	.short	0x010a
        /*02da*/ 	.byte	0x3f
	.zero		1


	//   ....[33]....
        /*02dc*/ 	.word	0x00006a60
        /*02e0*/ 	.word	0x00000004
        /*02e4*/ 	.word	0x00000000
        /*02e8*/ 	.short	0x010a
        /*02ea*/ 	.byte	0x3f
	.zero		1


	//----- nvinfo : EIATTR_NUM_MBARRIERS
	.align		4
.L_37:
        /*02ec*/ 	.byte	0x03, 0x38
        /*02ee*/ 	.short	0x000c


	//----- nvinfo : EIATTR_EXIT_INSTR_OFFSETS
	.align		4
        /*02f0*/ 	.byte	0x04, 0x1c
        /*02f2*/ 	.short	(.L_39 - .L_38)


	//   ....[0]....
.L_38:
        /*02f4*/ 	.word	0x00001360


	//   ....[1]....
        /*02f8*/ 	.word	0x000013c0


	//   ....[2]....
        /*02fc*/ 	.word	0x000055a0


	//   ....[3]....
        /*0300*/ 	.word	0x000055d0


	//   ....[4]....
        /*0304*/ 	.word	0x00006740


	//----- nvinfo : EIATTR_MAX_THREADS
	.align		4
.L_39:
        /*0308*/ 	.byte	0x04, 0x05
        /*030a*/ 	.short	(.L_41 - .L_40)
.L_40:
        /*030c*/ 	.word	0x00000180
        /*0310*/ 	.word	0x00000001
        /*0314*/ 	.word	0x00000001


	//----- nvinfo : EIATTR_CRS_STACK_SIZE
	.align		4
.L_41:
        /*0318*/ 	.byte	0x04, 0x1e
        /*031a*/ 	.short	(.L_43 - .L_42)
.L_42:
        /*031c*/ 	.word	0x00000000


	//----- nvinfo : EIATTR_CBANK_PARAM_SIZE
	.align		4
.L_43:
        /*0320*/ 	.byte	0x03, 0x19
        /*0322*/ 	.short	0x0470


	//----- nvinfo : EIATTR_PARAM_CBANK
	.align		4
        /*0324*/ 	.byte	0x04, 0x0a
        /*0326*/ 	.short	(.L_45 - .L_44)
	.align		4
.L_44:
        /*0328*/ 	.word	index@(.nv.constant0._ZN7cutlass13device_kernelINS_4gemm6kernel13GemmUniversalIN4cute5tupleIJiiiiEEENS1_10collective13CollectiveMmaINS1_34MainloopSm90TmaGmmaWarpSpecializedILi3ENS5_IJNS4_1CILi1EEENSA_ILi8EEESB_EEENS1_32KernelTmaWarpSpecializedPingpongEEENS5_IJNSA_ILi64EEESG_NSA_ILi128EEEEEENS_10tfloat32_tENS5_IJlSB_lEEESJ_SK_NS4_8TiledMMAINS4_8MMA_AtomIJNS4_4SM904GMMA29MMA_64x64x8_F32TF32TF32_SS_TNILNSO_7ScaleInE1ELSQ_1EEEEEENS4_6LayoutINS5_IJSB_SB_SB_EEENS5_IJNSA_ILi0EEESV_SV_EEEEENS5_IJNS4_10UnderscoreESY_SY_EEEEENS4_23SM90_TMA_LOAD_MULTICASTENS4_14ComposedLayoutINS4_7SwizzleILi3ELi4ELi3EEENS4_18smem_ptr_flag_bitsILi32EEENST_INS5_IJSC_NSA_ILi32EEEEEENS5_IJS17_SB_EEEEEEEvNS4_8identityENS4_13SM90_TMA_LOADES1B_vS1C_EENS_8epilogue10collective6detail29Sm90TmaWarpSpecializedAdapterINS1G_15DefaultEpilogueISJ_SK_SK_NS1F_6thread17LinearCombinationISJ_Li1EffLNS1K_9ScaleType4KindE0ELNS_15FloatRoundStyleE2ESJ_EENS1_15EpilogueDefaultEEEEEvvEEEEvNT_6ParamsE)
        /*032c*/ 	.short	0x0210
        /*032e*/ 	.short	0x0470


	//----- nvinfo : EIATTR_SW_WAR
	.align		4
.L_45:
        /*0330*/ 	.byte	0x04, 0x36
        /*0332*/ 	.short	(.L_47 - .L_46)
.L_46:
        /*0334*/ 	.word	0x00000008
.L_47:


//--------------------- .nv.callgraph             --------------------------
	.section	.nv.callgraph,"",@"SHT_CUDA_CALLGRAPH"
	.align	4
	.sectionentsize	8
	.align		4
        /*0000*/ 	.word	0x00000000
	.align		4
        /*0004*/ 	.word	0xffffffff
	.align		4
        /*0008*/ 	.word	index@(_ZN7cutlass13device_kernelINS_4gemm6kernel13GemmUniversalIN4cute5tupleIJiiiiEEENS1_10collective13CollectiveMmaINS1_34MainloopSm90TmaGmmaWarpSpecializedILi3ENS5_IJNS4_1CILi1EEENSA_ILi8EEESB_EEENS1_32KernelTmaWarpSpecializedPingpongEEENS5_IJNSA_ILi64EEESG_NSA_ILi128EEEEEENS_10tfloat32_tENS5_IJlSB_lEEESJ_SK_NS4_8TiledMMAINS4_8MMA_AtomIJNS4_4SM904GMMA29MMA_64x64x8_F32TF32TF32_SS_TNILNSO_7ScaleInE1ELSQ_1EEEEEENS4_6LayoutINS5_IJSB_SB_SB_EEENS5_IJNSA_ILi0EEESV_SV_EEEEENS5_IJNS4_10UnderscoreESY_SY_EEEEENS4_23SM90_TMA_LOAD_MULTICASTENS4_14ComposedLayoutINS4_7SwizzleILi3ELi4ELi3EEENS4_18smem_ptr_flag_bitsILi32EEENST_INS5_IJSC_NSA_ILi32EEEEEENS5_IJS17_SB_EEEEEEEvNS4_8identityENS4_13SM90_TMA_LOADES1B_vS1C_EENS_8epilogue10collective6detail29Sm90TmaWarpSpecializedAdapterINS1G_15DefaultEpilogueISJ_SK_SK_NS1F_6thread17LinearCombinationISJ_Li1EffLNS1K_9ScaleType4KindE0ELNS_15FloatRoundStyleE2ESJ_EENS1_15EpilogueDefaultEEEEEvvEEEEvNT_6ParamsE)
	.align		4
        /*000c*/ 	.word	index@(__assertfail)
	.align		4
        /*0010*/ 	.word	0x00000000
	.align		4
        /*0014*/ 	.word	0xfffffffe
	.align		4
        /*0018*/ 	.word	0x00000000
	.align		4
        /*001c*/ 	.word	0xfffffffd
	.align		4
        /*0020*/ 	.word	0x00000000
	.align		4
        /*0024*/ 	.word	0xfffffffc


//--------------------- .nv.constant4             --------------------------
	.section	.nv.constant4,"a",@progbits
	.align	8
	.align		8
.nv.constant4:
        /*0000*/ 	.dword	__assertfail
	.align		8
        /*0008*/ 	.dword	__unnamed_1
	.align		8
        /*0010*/ 	.dword	_ZN40_INTERNAL_6fd9399c_4_k_cu_1f41faef_260824cuda3std3__45__cpo5beginE
	.align		8
        /*0018*/ 	.dword	_ZN40_INTERNAL_6fd9399c_4_k_cu_1f41faef_260824cuda3std3__45__cpo3endE
	.align		8
        /*0020*/ 	.dword	_ZN40_INTERNAL_6fd9399c_4_k_cu_1f41faef_260824cuda3std3__45__cpo6cbeginE
	.align		8
        /*0028*/ 	.dword	_ZN40_INTERNAL_6fd9399c_4_k_cu_1f41faef_260824cuda3std3__45__cpo4cendE
	.align		8
        /*0030*/ 	.dword	_ZN40_INTERNAL_6fd9399c_4_k_cu_1f41faef_260824cuda3std3__442_GLOBAL__N__6fd9399c_4_k_cu_1f41faef_260826ignoreE
	.align		8
        /*0038*/ 	.dword	_ZN40_INTERNAL_6fd9399c_4_k_cu_1f41faef_260824cuda3std3__419piecewise_constructE
	.align		8
        /*0040*/ 	.dword	_ZN40_INTERNAL_6fd9399c_4_k_cu_1f41faef_260824cuda3std3__48in_placeE
	.align		8
        /*0048*/ 	.dword	_ZN40_INTERNAL_6fd9399c_4_k_cu_1f41faef_260824cuda3std6ranges3__45__cpo4swapE
	.align		8
        /*0050*/ 	.dword	_ZN40_INTERNAL_6fd9399c_4_k_cu_1f41faef_260824cuda3std6ranges3__45__cpo9iter_moveE
	.align		8
        /*0058*/ 	.dword	_ZN40_INTERNAL_6fd9399c_4_k_cu_1f41faef_260824cute7productE
	.align		8
        /*0060*/ 	.dword	_ZN40_INTERNAL_6fd9399c_4_k_cu_1f41faef_260824cute1_E
	.align		8
        /*0068*/ 	.dword	$str$22
	.align		8
        /*0070*/ 	.dword	$str$23


//--------------------- .text._ZN7cutlass13device_kernelINS_4gemm6kernel13GemmUniversalIN4cute5tupleIJiiiiEEENS1_10collective13CollectiveMmaINS1_34MainloopSm90TmaGmmaWarpSpecializedILi3ENS5_IJNS4_1CILi1EEENSA_ILi8EEESB_EEENS1_32KernelTmaWarpSpecializedPingpongEEENS5_IJNSA_ILi64EEESG_NSA_ILi128EEEEEENS_10tfloat32_tENS5_IJlSB_lEEESJ_SK_NS4_8TiledMMAINS4_8MMA_AtomIJNS4_4SM904GMMA29MMA_64x64x8_F32TF32TF32_SS_TNILNSO_7ScaleInE1ELSQ_1EEEEEENS4_6LayoutINS5_IJSB_SB_SB_EEENS5_IJNSA_ILi0EEESV_SV_EEEEENS5_IJNS4_10UnderscoreESY_SY_EEEEENS4_23SM90_TMA_LOAD_MULTICASTENS4_14ComposedLayoutINS4_7SwizzleILi3ELi4ELi3EEENS4_18smem_ptr_flag_bitsILi32EEENST_INS5_IJSC_NSA_ILi32EEEEEENS5_IJS17_SB_EEEEEEEvNS4_8identityENS4_13SM90_TMA_LOADES1B_vS1C_EENS_8epilogue10collective6detail29Sm90TmaWarpSpecializedAdapterINS1G_15DefaultEpilogueISJ_SK_SK_NS1F_6thread17LinearCombinationISJ_Li1EffLNS1K_9ScaleType4KindE0ELNS_15FloatRoundStyleE2ESJ_EENS1_15EpilogueDefaultEEEEEvvEEEEvNT_6ParamsE --------------------------
	.section	.text._ZN7cutlass13device_kernelINS_4gemm6kernel13GemmUniversalIN4cute5tupleIJiiiiEEENS1_10collective13CollectiveMmaINS1_34MainloopSm90TmaGmmaWarpSpecializedILi3ENS5_IJNS4_1CILi1EEENSA_ILi8EEESB_EEENS1_32KernelTmaWarpSpecializedPingpongEEENS5_IJNSA_ILi64EEESG_NSA_ILi128EEEEEENS_10tfloat32_tENS5_IJlSB_lEEESJ_SK_NS4_8TiledMMAINS4_8MMA_AtomIJNS4_4SM904GMMA29MMA_64x64x8_F32TF32TF32_SS_TNILNSO_7ScaleInE1ELSQ_1EEEEEENS4_6LayoutINS5_IJSB_SB_SB_EEENS5_IJNSA_ILi0EEESV_SV_EEEEENS5_IJNS4_10UnderscoreESY_SY_EEEEENS4_23SM90_TMA_LOAD_MULTICASTENS4_14ComposedLayoutINS4_7SwizzleILi3ELi4ELi3EEENS4_18smem_ptr_flag_bitsILi32EEENST_INS5_IJSC_NSA_ILi32EEEEEENS5_IJS17_SB_EEEEEEEvNS4_8identityENS4_13SM90_TMA_LOADES1B_vS1C_EENS_8epilogue10collective6detail29Sm90TmaWarpSpecializedAdapterINS1G_15DefaultEpilogueISJ_SK_SK_NS1F_6thread17LinearCombinationISJ_Li1EffLNS1K_9ScaleType4KindE0ELNS_15FloatRoundStyleE2ESJ_EENS1_15EpilogueDefaultEEEEEvvEEEEvNT_6ParamsE,"ax",@progbits
	.align	128
.text._ZN7cutlass13device_kernelINS_4gemm6kernel13GemmUniversalIN4cute5tupleIJiiiiEEENS1_10collective13CollectiveMmaINS1_34MainloopSm90TmaGmmaWarpSpecializedILi3ENS5_IJNS4_1CILi1EEENSA_ILi8EEESB_EEENS1_32KernelTmaWarpSpecializedPingpongEEENS5_IJNSA_ILi64EEESG_NSA_ILi128EEEEEENS_10tfloat32_tENS5_IJlSB_lEEESJ_SK_NS4_8TiledMMAINS4_8MMA_AtomIJNS4_4SM904GMMA29MMA_64x64x8_F32TF32TF32_SS_TNILNSO_7ScaleInE1ELSQ_1EEEEEENS4_6LayoutINS5_IJSB_SB_SB_EEENS5_IJNSA_ILi0EEESV_SV_EEEEENS5_IJNS4_10UnderscoreESY_SY_EEEEENS4_23SM90_TMA_LOAD_MULTICASTENS4_14ComposedLayoutINS4_7SwizzleILi3ELi4ELi3EEENS4_18smem_ptr_flag_bitsILi32EEENST_INS5_IJSC_NSA_ILi32EEEEEENS5_IJS17_SB_EEEEEEEvNS4_8identityENS4_13SM90_TMA_LOADES1B_vS1C_EENS_8epilogue10collective6detail29Sm90TmaWarpSpecializedAdapterINS1G_15DefaultEpilogueISJ_SK_SK_NS1F_6thread17LinearCombinationISJ_Li1EffLNS1K_9ScaleType4KindE0ELNS_15FloatRoundStyleE2ESJ_EENS1_15EpilogueDefaultEEEEEvvEEEEvNT_6ParamsE:
        .type           _ZN7cutlass13device_kernelINS_4gemm6kernel13GemmUniversalIN4cute5tupleIJiiiiEEENS1_10collective13CollectiveMmaINS1_34MainloopSm90TmaGmmaWarpSpecializedILi3ENS5_IJNS4_1CILi1EEENSA_ILi8EEESB_EEENS1_32KernelTmaWarpSpecializedPingpongEEENS5_IJNSA_ILi64EEESG_NSA_ILi128EEEEEENS_10tfloat32_tENS5_IJlSB_lEEESJ_SK_NS4_8TiledMMAINS4_8MMA_AtomIJNS4_4SM904GMMA29MMA_64x64x8_F32TF32TF32_SS_TNILNSO_7ScaleInE1ELSQ_1EEEEEENS4_6LayoutINS5_IJSB_SB_SB_EEENS5_IJNSA_ILi0EEESV_SV_EEEEENS5_IJNS4_10UnderscoreESY_SY_EEEEENS4_23SM90_TMA_LOAD_MULTICASTENS4_14ComposedLayoutINS4_7SwizzleILi3ELi4ELi3EEENS4_18smem_ptr_flag_bitsILi32EEENST_INS5_IJSC_NSA_ILi32EEEEEENS5_IJS17_SB_EEEEEEEvNS4_8identityENS4_13SM90_TMA_LOADES1B_vS1C_EENS_8epilogue10collective6detail29Sm90TmaWarpSpecializedAdapterINS1G_15DefaultEpilogueISJ_SK_SK_NS1F_6thread17LinearCombinationISJ_Li1EffLNS1K_9ScaleType4KindE0ELNS_15FloatRoundStyleE2ESJ_EENS1_15EpilogueDefaultEEEEEvvEEEEvNT_6ParamsE,@function
        .size           _ZN7cutlass13device_kernelINS_4gemm6kernel13GemmUniversalIN4cute5tupleIJiiiiEEENS1_10collective13CollectiveMmaINS1_34MainloopSm90TmaGmmaWarpSpecializedILi3ENS5_IJNS4_1CILi1EEENSA_ILi8EEESB_EEENS1_32KernelTmaWarpSpecializedPingpongEEENS5_IJNSA_ILi64EEESG_NSA_ILi128EEEEEENS_10tfloat32_tENS5_IJlSB_lEEESJ_SK_NS4_8TiledMMAINS4_8MMA_AtomIJNS4_4SM904GMMA29MMA_64x64x8_F32TF32TF32_SS_TNILNSO_7ScaleInE1ELSQ_1EEEEEENS4_6LayoutINS5_IJSB_SB_SB_EEENS5_IJNSA_ILi0EEESV_SV_EEEEENS5_IJNS4_10UnderscoreESY_SY_EEEEENS4_23SM90_TMA_LOAD_MULTICASTENS4_14ComposedLayoutINS4_7SwizzleILi3ELi4ELi3EEENS4_18smem_ptr_flag_bitsILi32EEENST_INS5_IJSC_NSA_ILi32EEEEEENS5_IJS17_SB_EEEEEEEvNS4_8identityENS4_13SM90_TMA_LOADES1B_vS1C_EENS_8epilogue10collective6detail29Sm90TmaWarpSpecializedAdapterINS1G_15DefaultEpilogueISJ_SK_SK_NS1F_6thread17LinearCombinationISJ_Li1EffLNS1K_9ScaleType4KindE0ELNS_15FloatRoundStyleE2ESJ_EENS1_15EpilogueDefaultEEEEEvvEEEEvNT_6ParamsE,(.L_x_135 - _ZN7cutlass13device_kernelINS_4gemm6kernel13GemmUniversalIN4cute5tupleIJiiiiEEENS1_10collective13CollectiveMmaINS1_34MainloopSm90TmaGmmaWarpSpecializedILi3ENS5_IJNS4_1CILi1EEENSA_ILi8EEESB_EEENS1_32KernelTmaWarpSpecializedPingpongEEENS5_IJNSA_ILi64EEESG_NSA_ILi128EEEEEENS_10tfloat32_tENS5_IJlSB_lEEESJ_SK_NS4_8TiledMMAINS4_8MMA_AtomIJNS4_4SM904GMMA29MMA_64x64x8_F32TF32TF32_SS_TNILNSO_7ScaleInE1ELSQ_1EEEEEENS4_6LayoutINS5_IJSB_SB_SB_EEENS5_IJNSA_ILi0EEESV_SV_EEEEENS5_IJNS4_10UnderscoreESY_SY_EEEEENS4_23SM90_TMA_LOAD_MULTICASTENS4_14ComposedLayoutINS4_7SwizzleILi3ELi4ELi3EEENS4_18smem_ptr_flag_bitsILi32EEENST_INS5_IJSC_NSA_ILi32EEEEEENS5_IJS17_SB_EEEEEEEvNS4_8identityENS4_13SM90_TMA_LOADES1B_vS1C_EENS_8epilogue10collective6detail29Sm90TmaWarpSpecializedAdapterINS1G_15DefaultEpilogueISJ_SK_SK_NS1F_6thread17LinearCombinationISJ_Li1EffLNS1K_9ScaleType4KindE0ELNS_15FloatRoundStyleE2ESJ_EENS1_15EpilogueDefaultEEEEEvvEEEEvNT_6ParamsE)
        .other          _ZN7cutlass13device_kernelINS_4gemm6kernel13GemmUniversalIN4cute5tupleIJiiiiEEENS1_10collective13CollectiveMmaINS1_34MainloopSm90TmaGmmaWarpSpecializedILi3ENS5_IJNS4_1CILi1EEENSA_ILi8EEESB_EEENS1_32KernelTmaWarpSpecializedPingpongEEENS5_IJNSA_ILi64EEESG_NSA_ILi128EEEEEENS_10tfloat32_tENS5_IJlSB_lEEESJ_SK_NS4_8TiledMMAINS4_8MMA_AtomIJNS4_4SM904GMMA29MMA_64x64x8_F32TF32TF32_SS_TNILNSO_7ScaleInE1ELSQ_1EEEEEENS4_6LayoutINS5_IJSB_SB_SB_EEENS5_IJNSA_ILi0EEESV_SV_EEEEENS5_IJNS4_10UnderscoreESY_SY_EEEEENS4_23SM90_TMA_LOAD_MULTICASTENS4_14ComposedLayoutINS4_7SwizzleILi3ELi4ELi3EEENS4_18smem_ptr_flag_bitsILi32EEENST_INS5_IJSC_NSA_ILi32EEEEEENS5_IJS17_SB_EEEEEEEvNS4_8identityENS4_13SM90_TMA_LOADES1B_vS1C_EENS_8epilogue10collective6detail29Sm90TmaWarpSpecializedAdapterINS1G_15DefaultEpilogueISJ_SK_SK_NS1F_6thread17LinearCombinationISJ_Li1EffLNS1K_9ScaleType4KindE0ELNS_15FloatRoundStyleE2ESJ_EENS1_15EpilogueDefaultEEEEEvvEEEEvNT_6ParamsE,@"STO_CUDA_ENTRY STV_DEFAULT"
_ZN7cutlass13device_kernelINS_4gemm6kernel13GemmUniversalIN4cute5tupleIJiiiiEEENS1_10collective13CollectiveMmaINS1_34MainloopSm90TmaGmmaWarpSpecializedILi3ENS5_IJNS4_1CILi1EEENSA_ILi8EEESB_EEENS1_32KernelTmaWarpSpecializedPingpongEEENS5_IJNSA_ILi64EEESG_NSA_ILi128EEEEEENS_10tfloat32_tENS5_IJlSB_lEEESJ_SK_NS4_8TiledMMAINS4_8MMA_AtomIJNS4_4SM904GMMA29MMA_64x64x8_F32TF32TF32_SS_TNILNSO_7ScaleInE1ELSQ_1EEEEEENS4_6LayoutINS5_IJSB_SB_SB_EEENS5_IJNSA_ILi0EEESV_SV_EEEEENS5_IJNS4_10UnderscoreESY_SY_EEEEENS4_23SM90_TMA_LOAD_MULTICASTENS4_14ComposedLayoutINS4_7SwizzleILi3ELi4ELi3EEENS4_18smem_ptr_flag_bitsILi32EEENST_INS5_IJSC_NSA_ILi32EEEEEENS5_IJS17_SB_EEEEEEEvNS4_8identityENS4_13SM90_TMA_LOADES1B_vS1C_EENS_8epilogue10collective6detail29Sm90TmaWarpSpecializedAdapterINS1G_15DefaultEpilogueISJ_SK_SK_NS1F_6thread17LinearCombinationISJ_Li1EffLNS1K_9ScaleType4KindE0ELNS_15FloatRoundStyleE2ESJ_EENS1_15EpilogueDefaultEEEEEvvEEEEvNT_6ParamsE:
[----:B------:R-:W0:Y:S02]  /*0000*/  LDC R1, c[0x0][0x28] ;  /* 0x00000a00ff017b82 */ /* 0x000e240000000800 */
[----:B0-----:R-:W-:Y:S01]  /*0010*/  VIADD R1, R1, 0xfffffff8 ;  /* 0xfffffff801017836 */ /* 0x001fe20000000000 */
[----:B------:R-:W0:Y:S01]  /*0020*/  S2R R4, SR_TID.X ;  /* 0x0000000000047919 */ /* 0x000e220000002100 */
[----:B------:R-:W-:Y:S01]  /*0030*/  ELECT P0, URZ, PT ;  /* 0x00000000003f782f */ /* 0x000fe20003800000 */
[----:B------:R-:W-:Y:S01]  /*0040*/  BSSY B0, `(.L_x_0) ;  /* 0x000000f000007945 */ /* 0x000fe20003800000 */
[--C-:B0-----:R-:W-:Y:S02]  /*0050*/  SHF.R.U32.HI R0, RZ, 0x5, R4.reuse ;  /* 0x00000005ff007819 */ /* 0x101fe40000011604 */
[----:B------:R-:W-:-:S03]  /*0060*/  SHF.R.U32.HI R7, RZ, 0x7, R4 ;  /* 0x00000007ff077819 */ /* 0x000fc60000011604 */
[----:B------:R-:W0:Y:S04]  /*0070*/  SHFL.IDX PT, R2, R0, RZ, 0x1f ;  /* 0x00001fff00027589 */ /* 0x000e2800000e0000 */
[----:B------:R1:W2:Y:S01]  /*0080*/  SHFL.IDX PT, R8, R7, RZ, 0x1f ;  /* 0x00001fff07087589 */ /* 0x0002a200000e0000 */
[----:B0-----:R-:W-:-:S13]  /*0090*/  ISETP.NE.OR P0, PT, R2, RZ, !P0 ;  /* 0x000000ff0200720c */ /* 0x001fda0004705670 */
[----:B-12---:R-:W-:Y:S05]  /*00a0*/  @P0 BRA `(.L_x_1) ;  /* 0x0000000000200947 */ /* 0x006fea0003800000 */
[----:B------:R-:W-:Y:S02]  /*00b0*/  ULDC.64 UR4, c[0x0][0x198] ;  /* 0x0000660000047ab9 */ /* 0x000fe40000000a00 */
[----:B------:R-:W-:Y:S02]  /*00c0*/  UIADD3 UR6, UP0, UR4, 0xf0, URZ ;  /* 0x000000f004067890 */ /* 0x000fe4000ff1e03f */
[----:B------:R-:W-:Y:S02]  /*00d0*/  UIADD3 UR4, UP1, UR4, 0x1f0, URZ ;  /* 0x000001f004047890 */ /* 0x000fe4000ff3e03f */
[----:B------:R-:W-:Y:S02]  /*00e0*/  UIADD3.X UR7, URZ, UR5, URZ, UP0, !UPT ;  /* 0x000000053f077290 */ /* 0x000fe400087fe43f */
[----:B------:R-:W-:-:S07]  /*00f0*/  UIADD3.X UR5, URZ, UR5, URZ, UP1, !UPT ;  /* 0x000000053f057290 */ /* 0x000fce0008ffe43f */
[----:B------:R0:W-:Y:S02]  /*0100*/  UTMACCTL.PF [UR6] ;  /* 0x00000000060079b9 */ /* 0x0001e40008040000 */
[----:B------:R0:W-:Y:S02]  /*0110*/  UTMACCTL.PF [UR4] ;  /* 0x00000000040079b9 */ /* 0x0001e40008040000 */
[----:B0-----:R-:W-:Y:S01]  /*0120*/  NOP ;  /* 0x0000000000007918 */ /* 0x001fe20000000000 */
.L_x_1:
[----:B------:R-:W-:Y:S05]  /*0130*/  BSYNC B0 ;  /* 0x0000000000007941 */ /* 0x000fea0003800000 */
.L_x_0:
[----:B------:R-:W0:Y:S01]  /*0140*/  SHFL.IDX PT, R9, R0, RZ, 0x1f ;  /* 0x00001fff00097589 */ /* 0x000e2200000e0000 */
[----:B------:R-:W-:Y:S02]  /*0150*/  SHF.R.S32.HI R3, RZ, 0x1f, R4 ;  /* 0x0000001fff037819 */ /* 0x000fe40000011404 */
[----:B0-----:R-:W-:-:S13]  /*0160*/  ISETP.NE.AND P0, PT, R9, RZ, PT ;  /* 0x000000ff0900720c */ /* 0x001fda0003f05270 */
[----:B------:R-:W-:Y:S05]  /*0170*/  @P0 BRA `(.L_x_2) ;  /* 0x0000000000500947 */ /* 0x000fea0003800000 */
[----:B------:R-:W0:Y:S01]  /*0180*/  S2UR UR8, SR_CgaCtaId ;  /* 0x00000000000879c3 */ /* 0x000e220000008800 */
[----:B------:R-:W-:Y:S01]  /*0190*/  UMOV UR4, 0x400 ;  /* 0x0000040000047882 */ /* 0x000fe20000000000 */
[----:B------:R-:W-:Y:S01]  /*01a0*/  UMOV UR5, 0x1 ;  /* 0x0000000100057882 */ /* 0x000fe20000000000 */
[----:B------:R-:W-:Y:S01]  /*01b0*/  UMOV UR6, 0x8 ;  /* 0x0000000800067882 */ /* 0x000fe20000000000 */
[----:B------:R-:W-:Y:S01]  /*01c0*/  ELECT P0, URZ, PT ;  /* 0x00000000003f782f */ /* 0x000fe20003800000 */
[----:B------:R-:W-:-:S04]  /*01d0*/  UIADD3 UR6, -UR6, 0x100000, URZ ;  /* 0x0010000006067890 */ /* 0x000fc8000fffe13f */
[----:B------:R-:W-:Y:S02]  /*01e0*/  USHF.L.U32 UR7, UR6, 0xb, URZ ;  /* 0x0000000b06077899 */ /* 0x000fe4000800063f */
[----:B------:R-:W-:Y:S02]  /*01f0*/  USHF.L.U32 UR6, UR6, 0x1, URZ ;  /* 0x0000000106067899 */ /* 0x000fe4000800063f */
[----:B0-----:R-:W-:Y:S02]  /*0200*/  ULEA UR8, UR8, UR4, 0x18 ;  /* 0x0000000408087291 */ /* 0x001fe4000f8ec03f */
[----:B------:R-:W-:-:S04]  /*0210*/  UIADD3 UR4, -UR5, 0x100000, URZ ;  /* 0x0010000005047890 */ /* 0x000fc8000fffe13f */
[----:B------:R-:W-:Y:S02]  /*0220*/  USHF.L.U32 UR5, UR4, 0xb, URZ ;  /* 0x0000000b04057899 */ /* 0x000fe4000800063f */
[----:B------:R-:W-:Y:S01]  /*0230*/  USHF.L.U32 UR4, UR4, 0x1, URZ ;  /* 0x0000000104047899 */ /* 0x000fe2000800063f */
[----:B------:R-:W0:Y:S11]  /*0240*/  FENCE.VIEW.ASYNC.S ;  /* 0x00000000000073c6 */ /* 0x000e360000000000 */
[----:B0-----:R0:W1:Y:S01]  /*0250*/  SYNCS.EXCH.64 URZ, [UR8], UR4 ;  /* 0x00000004083f75b2 */ /* 0x0010620008000100 */
[----:B------:R0:W2:Y:S01]  /*0260*/  SYNCS.EXCH.64 URZ, [UR8+0x18], UR6 ;  /* 0x00001806083f75b2 */ /* 0x0000a20008000100 */
[----:B------:R0:W3:Y:S01]  /*0270*/  SYNCS.EXCH.64 URZ, [UR8+0x8], UR4 ;  /* 0x00000804083f75b2 */ /* 0x0000e20008000100 */
[----:B------:R0:W4:Y:S01]  /*0280*/  SYNCS.EXCH.64 URZ, [UR8+0x20], UR6 ;  /* 0x00002006083f75b2 */ /* 0x0001220008000100 */
[----:B------:R0:W0:Y:S01]  /*0290*/  SYNCS.EXCH.64 URZ, [UR8+0x10], UR4 ;  /* 0x00001004083f75b2 */ /* 0x0000220008000100 */
[----:B------:R0:W0:Y:S01]  /*02a0*/  SYNCS.EXCH.64 URZ, [UR8+0x28], UR6 ;  /* 0x00002806083f75b2 */ /* 0x0000220008000100 */
[----:B------:R-:W-:Y:S01]  /*02b0*/  NOP ;  /* 0x0000000000007918 */ /* 0x000fe20000000000 */
.L_x_2:
[----:B------:R-:W5:Y:S01]  /*02c0*/  SHFL.IDX PT, R12, R0, RZ, 0x1f ;  /* 0x00001fff000c7589 */ /* 0x000f6200000e0000 */
[----:B------:R-:W-:Y:S01]  /*02d0*/  LEA.HI R3, R3, R4, RZ, 0x7 ;  /* 0x0000000403037211 */ /* 0x000fe200078f38ff */
[----:B------:R-:W1:Y:S01]  /*02e0*/  S2UR UR12, SR_CTAID.X ;  /* 0x00000000000c79c3 */ /* 0x000e620000002500 */
[----:B------:R-:W-:Y:S01]  /*02f0*/  ELECT P0, URZ, PT ;  /* 0x00000000003f782f */ /* 0x000fe20003800000 */
[----:B------:R0:W2:Y:S01]  /*0300*/  SHFL.IDX PT, R11, R0, RZ, 0x1f ;  /* 0x00001fff000b7589 */ /* 0x0000a200000e0000 */
[----:B------:R-:W-:Y:S02]  /*0310*/  LOP3.LUT R3, R3, 0xffffff80, RZ, 0xc0, !PT ;  /* 0xffffff8003037812 */ /* 0x000fe400078ec0ff */
[----:B------:R-:W-:Y:S01]  /*0320*/  ELECT P1, URZ, PT ;  /* 0x00000000003f782f */ /* 0x000fe20003820000 */
[----:B------:R-:W-:Y:S01]  /*0330*/  NOP ;  /* 0x0000000000007918 */ /* 0x000fe20000000000 */
[----:B------:R-:W3:Y:S01]  /*0340*/  S2R R6, SR_CTAID.Y ;  /* 0x0000000000067919 */ /* 0x000ee20000002600 */
[----:B0-----:R-:W-:Y:S01]  /*0350*/  ULDC UR4, c[0x0][0x150] ;  /* 0x0000540000047ab9 */ /* 0x001fe20000000800 */
[----:B------:R-:W-:Y:S01]  /*0360*/  IMAD.IADD R5, R4, 0x1, -R3 ;  /* 0x0000000104057824 */ /* 0x000fe200078e0a03 */
[----:B------:R-:W0:Y:S01]  /*0370*/  LDC R25, c[0x0][0x148] ;  /* 0x00005200ff197b82 */ /* 0x000e220000000800 */
[----:B------:R-:W-:Y:S01]  /*0380*/  SHF.R.S32.HI R0, RZ, 0x1f, R9 ;  /* 0x0000001fff007819 */ /* 0x000fe20000011409 */
[----:B------:R-:W4:Y:S01]  /*0390*/  SHFL.IDX PT, R15, R7, RZ, 0x1f ;  /* 0x00001fff070f7589 */ /* 0x000f2200000e0000 */
[----:B------:R-:W-:Y:S01]  /*03a0*/  UMOV UR11, 0x80 ;  /* 0x00000080000b7882 */ /* 0x000fe20000000000 */
[----:B------:R-:W-:Y:S01]  /*03b0*/  SHF.R.S32.HI R20, RZ, 0x1f, R5 ;  /* 0x0000001fff147819 */ /* 0x000fe20000011405 */
[----:B------:R-:W-:Y:S01]  /*03c0*/  NOP ;  /* 0x0000000000007918 */ /* 0x000fe20000000000 */
[----:B------:R-:W-:Y:S01]  /*03d0*/  LEA.HI R0, R0, R9, RZ, 0x2 ;  /* 0x0000000900007211 */ /* 0x000fe200078f10ff */
[----:B------:R-:W-:Y:S01]  /*03e0*/  VIADD R35, R8, 0xffffffff ;  /* 0xffffffff08237836 */ /* 0x000fe20000000000 */
[----:B------:R-:W-:Y:S01]  /*03f0*/  LEA.HI R3, R20, R5, RZ, 0x3 ;  /* 0x0000000514037211 */ /* 0x000fe200078f18ff */
[----:B------:R-:W4:Y:S01]  /*0400*/  LDC R13, c[0x0][0x140] ;  /* 0x00005000ff0d7b82 */ /* 0x000f220000000800 */
[----:B------:R-:W-:-:S02]  /*0410*/  LOP3.LUT R0, R0, 0x3ffffffc, RZ, 0xc0, !PT ;  /* 0x3ffffffc00007812 */ /* 0x000fc400078ec0ff */
[--C-:B------:R-:W-:Y:S02]  /*0420*/  SHF.R.S32.HI R10, RZ, 0x3, R3.reuse ;  /* 0x00000003ff0a7819 */ /* 0x100fe40000011403 */
[----:B------:R-:W-:Y:S01]  /*0430*/  SHF.R.S32.HI R3, RZ, 0x1f, R3 ;  /* 0x0000001fff037819 */ /* 0x000fe20000011403 */
[----:B------:R-:W-:Y:S01]  /*0440*/  IMAD.IADD R0, R9, 0x1, -R0 ;  /* 0x0000000109007824 */ /* 0x000fe200078e0a00 */
[----:B-----5:R-:W-:Y:S02]  /*0450*/  ISETP.NE.OR P0, PT, R12, RZ, !P0 ;  /* 0x000000ff0c00720c */ /* 0x020fe40004705670 */
[----:B------:R-:W-:Y:S01]  /*0460*/  LEA.HI R3, R3, R10, RZ, 0x2 ;  /* 0x0000000a03037211 */ /* 0x000fe200078f10ff */
[----:B------:R-:W5:Y:S01]  /*0470*/  LDC R12, c[0x0][0x144] ;  /* 0x00005100ff0c7b82 */ /* 0x000f620000000800 */
[----:B--2---:R-:W-:Y:S02]  /*0480*/  ISETP.NE.OR P1, PT, R11, RZ, !P1 ;  /* 0x000000ff0b00720c */ /* 0x004fe40004f25670 */
[----:B------:R-:W-:-:S02]  /*0490*/  LOP3.LUT R11, R3, 0xfffffffc, RZ, 0xc0, !PT ;  /* 0xfffffffc030b7812 */ /* 0x000fc400078ec0ff */
[----:B------:R-:W-:Y:S02]  /*04a0*/  SHF.R.S32.HI R3, RZ, 0x1f, R2 ;  /* 0x0000001fff037819 */ /* 0x000fe40000011402 */
[----:B------:R-:W-:Y:S01]  /*04b0*/  ISETP.GE.U32.AND P5, PT, R35, 0x2, PT ;  /* 0x000000022300780c */ /* 0x000fe20003fa6070 */
[----:B------:R-:W-:Y:S01]  /*04c0*/  IMAD.IADD R11, R10, 0x1, -R11 ;  /* 0x000000010a0b7824 */ /* 0x000fe200078e0a0b */
[----:B-1----:R-:W-:Y:S01]  /*04d0*/  I2FP.F32.U32 R10, UR12 ;  /* 0x0000000c000a7c45 */ /* 0x002fe20008201000 */
[----:B------:R-:W-:Y:S01]  /*04e0*/  VOTEU.ALL UP0, P0 ;  /* 0x00000000003f7886 */ /* 0x000fe20000000000 */
[----:B---3--:R-:W-:Y:S01]  /*04f0*/  I2FP.F32.U32 R9, R6 ;  /* 0x0000000600097245 */ /* 0x008fe20000201000 */
[----:B------:R-:W-:Y:S01]  /*0500*/  IMAD R0, R0, 0x4, R11 ;  /* 0x0000000400007824 */ /* 0x000fe200078e020b */
[----:B------:R-:W-:Y:S01]  /*0510*/  LEA.HI R3, R3, R2, RZ, 0x2 ;  /* 0x0000000203037211 */ /* 0x000fe200078f10ff */
[----:B------:R-:W-:Y:S01]  /*0520*/  VOTEU.ALL UP1, P1 ;  /* 0x00000000003f7886 */ /* 0x000fe20000820000 */
[----:B------:R-:W-:Y:S01]  /*0530*/  FMUL R10, R10, UR4 ;  /* 0x000000040a0a7c20 */ /* 0x000fe20008400000 */
[----:B------:R-:W1:Y:S01]  /*0540*/  @!UP0 S2UR UR7, SR_CgaCtaId ;  /* 0x00000000000789c3 */ /* 0x000e620000008800 */
[----:B------:R-:W-:Y:S01]  /*0550*/  ULDC UR4, c[0x0][0x154] ;  /* 0x0000550000047ab9 */ /* 0x000fe20000000800 */
[----:B------:R-:W-:Y:S01]  /*0560*/  LOP3.LUT R3, R3, 0xfffffffc, RZ, 0xc0, !PT ;  /* 0xfffffffc03037812 */ /* 0x000fe200078ec0ff */
[----:B------:R-:W-:Y:S01]  /*0570*/  FMUL R9, R9, UR4 ;  /* 0x0000000409097c20 */ /* 0x000fe20008400000 */
[----:B------:R-:W-:Y:S01]  /*0580*/  UMOV UR4, 0x20 ;  /* 0x0000002000047882 */ /* 0x000fe20000000000 */
[----:B------:R-:W2:Y:S01]  /*0590*/  F2I.U32.TRUNC.NTZ R10, R10 ;  /* 0x0000000a000a7305 */ /* 0x000ea2000020f000 */
[----:B------:R-:W-:Y:S01]  /*05a0*/  @!UP0 UMOV UR6, 0x400 ;  /* 0x0000040000068882 */ /* 0x000fe20000000000 */
[----:B------:R-:W-:Y:S01]  /*05b0*/  IMAD.IADD R14, R2, 0x1, -R3 ;  /* 0x00000001020e7824 */ /* 0x000fe200078e0a03 */
[----:B------:R-:W3:Y:S01]  /*05c0*/  @!UP1 S2UR UR10, SR_CgaCtaId ;  /* 0x00000000000a99c3 */ /* 0x000ee20000008800 */
[----:B------:R-:W-:Y:S01]  /*05d0*/  IMAD.SHL.U32 R3, R0, 0x4, RZ ;  /* 0x0000000400037824 */ /* 0x000fe200078e00ff */
[----:B------:R-:W-:-:S04]  /*05e0*/  @!UP0 UIADD3 UR4, -UR4, 0x100000, URZ ;  /* 0x0010000004048890 */ /* 0x000fc8000fffe13f */
[----:B------:R-:W-:Y:S02]  /*05f0*/  @!UP0 USHF.L.U32 UR5, UR4, 0xb, URZ ;  /* 0x0000000b04058899 */ /* 0x000fe4000800063f */
[----:B------:R-:W-:Y:S01]  /*0600*/  @!UP0 USHF.L.U32 UR4, UR4, 0x1, URZ ;  /* 0x0000000104048899 */ /* 0x000fe2000800063f */
[----:B----4-:R-:W-:Y:S01]  /*0610*/  ISETP.EQ.U32.AND P3, PT, R13, 0x1, PT ;  /* 0x000000010d00780c */ /* 0x010fe20003f62070 */
[----:B------:R-:W-:Y:S01]  /*0620*/  @!UP1 UMOV UR9, 0x400 ;  /* 0x0000040000099882 */ /* 0x000fe20000000000 */
[----:B------:R-:W4:Y:S01]  /*0630*/  F2I.U32.TRUNC.NTZ R9, R9 ;  /* 0x0000000900097305 */ /* 0x000f22000020f000 */
[----:B------:R-:W-:Y:S01]  /*0640*/  LOP3.LUT R56, R0, 0xc, R3, 0x78, !PT ;  /* 0x0000000c00387812 */ /* 0x000fe200078e7803 */
[----:B------:R-:W-:Y:S01]  /*0650*/  VOTEU.ALL UP2, P1 ;  /* 0x00000000003f7886 */ /* 0x000fe20000840000 */
[----:B------:R-:W-:Y:S01]  /*0660*/  VOTEU.ALL UP3, P1 ;  /* 0x00000000003f7886 */ /* 0x000fe20000860000 */
[----:B------:R-:W-:Y:S01]  /*0670*/  VOTEU.ALL UP4, P1 ;  /* 0x00000000003f7886 */ /* 0x000fe20000880000 */
[----:B------:R-:W-:Y:S01]  /*0680*/  VOTEU.ALL UP5, P1 ;  /* 0x00000000003f7886 */ /* 0x000fe200008a0000 */
[----:B------:R-:W-:Y:S01]  /*0690*/  ISETP.NE.AND P1, PT, R14, 0x3, PT ;  /* 0x000000030e00780c */ /* 0x000fe20003f25270 */
[----:B--2---:R-:W-:Y:S01]  /*06a0*/  IMAD.MOV R21, RZ, RZ, -R10 ;  /* 0x000000ffff157224 */ /* 0x004fe200078e0a0a */
[----:B------:R-:W-:-:S02]  /*06b0*/  R2UR UR43, R15 ;  /* 0x000000000f2b72ca */ /* 0x000fc400000e0000 */
[----:B------:R-:W-:Y:S01]  /*06c0*/  ISETP.EQ.OR P1, PT, R14, RZ, !P1 ;  /* 0x000000ff0e00720c */ /* 0x000fe20004f22670 */
[----:B-1----:R-:W-:Y:S01]  /*06d0*/  @!UP0 ULEA UR8, UR7, UR6, 0x18 ;  /* 0x0000000607088291 */ /* 0x002fe2000f8ec03f */
[----:B-----5:R-:W-:Y:S01]  /*06e0*/  IMAD R21, R12, R21, UR12 ;  /* 0x0000000c0c157e24 */ /* 0x020fe2000f8e0215 */
[----:B------:R-:W-:-:S04]  /*06f0*/  @!UP1 UIADD3 UR6, -UR11, 0x100000, URZ ;  /* 0x001000000b069890 */ /* 0x000fc8000fffe13f */
[----:B------:R-:W-:Y:S02]  /*0700*/  @!UP1 USHF.L.U32 UR7, UR6, 0xb, URZ ;  /* 0x0000000b06079899 */ /* 0x000fe4000800063f */
[----:B------:R-:W-:Y:S01]  /*0710*/  @!UP1 USHF.L.U32 UR6, UR6, 0x1, URZ ;  /* 0x0000000106069899 */ /* 0x000fe2000800063f */
[C---:B------:R-:W-:Y:S01]  /*0720*/  ISETP.EQ.AND P1, PT, R8.reuse, RZ, P1 ;  /* 0x000000ff0800720c */ /* 0x040fe20000f22270 */
[----:B----4-:R-:W-:Y:S01]  /*0730*/  IMAD.MOV R24, RZ, RZ, -R9 ;  /* 0x000000ffff187224 */ /* 0x010fe200078e0a09 */
[----:B------:R-:W-:Y:S01]  /*0740*/  VOTEU.ALL UP0, P0 ;  /* 0x00000000003f7886 */ /* 0x000fe20000000000 */
[----:B------:R-:W-:Y:S01]  /*0750*/  ISETP.NE.AND P2, PT, R8, RZ, PT ;  /* 0x000000ff0800720c */ /* 0x000fe20003f45270 */
[----:B---3--:R-:W-:Y:S01]  /*0760*/  @!UP1 ULEA UR9, UR10, UR9, 0x18 ;  /* 0x000000090a099291 */ /* 0x008fe2000f8ec03f */
[----:B0-----:R-:W-:Y:S01]  /*0770*/  IMAD R3, R25, R24, R6 ;  /* 0x0000001819037224 */ /* 0x001fe200078e0206 */
[----:B------:R-:W-:Y:S01]  /*0780*/  VOTEU.ALL UP1, P0 ;  /* 0x00000000003f7886 */ /* 0x000fe20000020000 */
[----:B------:R-:W-:Y:S01]  /*0790*/  LOP3.LUT P0, RZ, R5, 0x7, RZ, 0xc0, !PT ;  /* 0x0000000705ff7812 */ /* 0x000fe2000780c0ff */
[----:B------:R-:W0:Y:S02]  /*07a0*/  FENCE.VIEW.ASYNC.S ;  /* 0x00000000000073c6 */ /* 0x000e240000000000 */
[----:B0-----:R0:W1:Y:S01]  /*07b0*/  @!UP0 SYNCS.EXCH.64 URZ, [UR8+0x60], UR4 ;  /* 0x00006004083f85b2 */ /* 0x0010620008000100 */
[----:B------:R-:W-:-:S02]  /*07c0*/  SEL R23, RZ, 0x1, !P1 ;  /* 0x00000001ff177807 */ /* 0x000fc40004800000 */
[----:B------:R-:W-:Y:S02]  /*07d0*/  ISETP.NE.AND P4, PT, R3, R56, PT ;  /* 0x000000380300720c */ /* 0x000fe40003f85270 */
[----:B------:R-:W-:Y:S02]  /*07e0*/  ISETP.LT.U32.AND P0, PT, R56, 0x8, !P0 ;  /* 0x000000083800780c */ /* 0x000fe40004701070 */
[----:B------:R-:W-:Y:S02]  /*07f0*/  ISETP.EQ.OR P4, PT, R21, RZ, !P4 ;  /* 0x000000ff1500720c */ /* 0x000fe40006782670 */
[----:B------:R-:W-:Y:S02]  /*0800*/  SEL R23, R23, 0x2, P5 ;  /* 0x0000000217177807 */ /* 0x000fe40002800000 */
[----:B------:R-:W-:-:S04]  /*0810*/  PLOP3.LUT P0, PT, P0, P4, PT, 0x80, 0x0 ;  /* 0x000000000000781c */ /* 0x000fc80000709070 */
[----:B------:R-:W-:Y:S01]  /*0820*/  P2R R71, PR, RZ, 0x1 ;  /* 0x00000001ff477803 */ /* 0x000fe20000000000 */
[----:B------:R0:W2:Y:S01]  /*0830*/  @!UP1 SYNCS.EXCH.64 URZ, [UR8+0x68], UR4 ;  /* 0x00006804083f95b2 */ /* 0x0000a20008000100 */
[----:B------:R-:W-:Y:S01]  /*0840*/  NOP ;  /* 0x0000000000007918 */ /* 0x000fe20000000000 */
[----:B------:R0:W3:Y:S01]  /*0850*/  @!UP2 SYNCS.EXCH.64 URZ, [UR9+0x40], UR6 ;  /* 0x00004006093fa5b2 */ /* 0x0000e20008000100 */
[----:B------:R0:W4:Y:S01]  /*0860*/  @!UP3 SYNCS.EXCH.64 URZ, [UR9+0x48], UR6 ;  /* 0x00004806093fb5b2 */ /* 0x0001220008000100 */
[----:B------:R0:W0:Y:S01]  /*0870*/  @!UP4 SYNCS.EXCH.64 URZ, [UR9+0x50], UR6 ;  /* 0x00005006093fc5b2 */ /* 0x0000220008000100 */
[----:B------:R0:W0:Y:S01]  /*0880*/  @!UP5 SYNCS.EXCH.64 URZ, [UR9+0x58], UR6 ;  /* 0x00005806093fd5b2 */ /* 0x0000220008000100 */
[----:B------:R-:W-:Y:S01]  /*0890*/  NOP ;  /* 0x0000000000007918 */ /* 0x000fe20000000000 */
[----:B------:R-:W-:Y:S05]  /*08a0*/  @!P3 BRA `(.L_x_3) ;  /* 0x000000000008b947 */ /* 0x000fea0003800000 */
[----:B01234-:R-:W-:Y:S01]  /*08b0*/  UCGABAR_ARV ;  /* 0x00000000000079c7 */ /* 0x01ffe20008000000 */
[----:B------:R-:W-:Y:S05]  /*08c0*/  BRA `(.L_x_4) ;  /* 0x0000000000047947 */ /* 0x000fea0003800000 */
.L_x_3:
[----:B01234-:R-:W-:Y:S01]  /*08d0*/  NOP ;  /* 0x0000000000007918 */ /* 0x01ffe20000000000 */
.L_x_4:
[----:B------:R-:W-:Y:S01]  /*08e0*/  ULDC.64 UR4, c[0x0][0x598] ;  /* 0x0001660000047ab9 */ /* 0x000fe20000000a00 */
[----:B------:R-:W-:Y:S01]  /*08f0*/  ULDC.64 UR48, c[0x0][0x208] ;  /* 0x0000820000307ab9 */ /* 0x000fe20000000a00 */
[----:B------:R-:W-:-:S04]  /*0900*/  ISETP.NE.U32.AND P0, PT, RZ, UR4, PT ;  /* 0x00000004ff007c0c */ /* 0x000fc8000bf05070 */
[----:B------:R-:W-:-:S13]  /*0910*/  ISETP.NE.AND.EX P0, PT, RZ, UR5, PT, P0 ;  /* 0x00000005ff007c0c */ /* 0x000fda000bf05300 */
[----:B------:R-:W-:Y:S05]  /*0920*/  @!P0 BRA `(.L_x_5) ;  /* 0x00000000001c8947 */ /* 0x000fea0003800000 */
[----:B------:R-:W0:Y:S02]  /*0930*/  LDC.64 R2, c[0x0][0x598] ;  /* 0x00016600ff027b82 */ /* 0x000e240000000a00 */
[----:B0-----:R-:W2:Y:S02]  /*0940*/  LDG.E.64 R2, desc[UR48][R2.64] ;  /* 0x0000003002027981 */ /* 0x001ea4000c1e1b00 */
[----:B--2---:R-:W-:-:S04]  /*0950*/  ISETP.NE.U32.AND P0, PT, R2, RZ, PT ;  /* 0x000000ff0200720c */ /* 0x004fc80003f05070 */
[----:B------:R-:W-:-:S13]  /*0960*/  ISETP.NE.AND.EX P0, PT, R3, RZ, PT, P0 ;  /* 0x000000ff0300720c */ /* 0x000fda0003f05300 */
[----:B------:R-:W-:Y:S05]  /*0970*/  @!P0 BRA `(.L_x_5) ;  /* 0x0000000000088947 */ /* 0x000fea0003800000 */
[----:B------:R0:W5:Y:S01]  /*0980*/  LD.E R57, desc[UR48][R2.64] ;  /* 0x0000003002397980 */ /* 0x000162000c101900 */
[----:B------:R-:W-:Y:S05]  /*0990*/  BRA `(.L_x_6) ;  /* 0x0000000000247947 */ /* 0x000fea0003800000 */
.L_x_5:
[----:B------:R-:W-:Y:S02]  /*09a0*/  ULDC.64 UR4, c[0x0][0x588] ;  /* 0x0001620000047ab9 */ /* 0x000fe40000000a00 */
[----:B------:R-:W-:-:S04]  /*09b0*/  ISETP.NE.U32.AND P0, PT, RZ, UR4, PT ;  /* 0x00000004ff007c0c */ /* 0x000fc8000bf05070 */
[----:B------:R-:W-:-:S13]  /*09c0*/  ISETP.NE.AND.EX P0, PT, RZ, UR5, PT, P0 ;  /* 0x00000005ff007c0c */ /* 0x000fda000bf05300 */
[----:B------:R-:W-:Y:S05]  /*09d0*/  @!P0 BRA `(.L_x_7) ;  /* 0x00000000000c8947 */ /* 0x000fea0003800000 */
[----:B------:R-:W0:Y:S02]  /*09e0*/  LDC.64 R2, c[0x0][0x588] ;  /* 0x00016200ff027b82 */ /* 0x000e240000000a00 */
[----:B0-----:R1:W5:Y:S01]  /*09f0*/  LDG.E R57, desc[UR48][R2.64] ;  /* 0x0000003002397981 */ /* 0x001362000c1e1900 */
[----:B------:R-:W-:Y:S05]  /*0a00*/  BRA `(.L_x_6) ;  /* 0x0000000000087947 */ /* 0x000fea0003800000 */
.L_x_7:
[----:B------:R-:W-:Y:S02]  /*0a10*/  ULDC UR4, c[0x0][0x580] ;  /* 0x0001600000047ab9 */ /* 0x000fe40000000800 */
[----:B------:R-:W-:-:S07]  /*0a20*/  IMAD.U32 R57, RZ, RZ, UR4 ;  /* 0x00000004ff397e24 */ /* 0x000fce000f8e00ff */
.L_x_6:
[----:B------:R-:W-:Y:S02]  /*0a30*/  ULDC.64 UR4, c[0x0][0x5a0] ;  /* 0x0001680000047ab9 */ /* 0x000fe40000000a00 */
[----:B------:R-:W-:-:S04]  /*0a40*/  ISETP.NE.U32.AND P0, PT, RZ, UR4, PT ;  /* 0x00000004ff007c0c */ /* 0x000fc8000bf05070 */
[----:B------:R-:W-:-:S13]  /*0a50*/  ISETP.NE.AND.EX P0, PT, RZ, UR5, PT, P0 ;  /* 0x00000005ff007c0c */ /* 0x000fda000bf05300 */
[----:B------:R-:W-:Y:S05]  /*0a60*/  @!P0 BRA `(.L_x_8) ;  /* 0x00000000001c8947 */ /* 0x000fea0003800000 */
[----:B01----:R-:W0:Y:S02]  /*0a70*/  LDC.64 R2, c[0x0][0x5a0] ;  /* 0x00016800ff027b82 */ /* 0x003e240000000a00 */
[----:B0-----:R-:W2:Y:S02]  /*0a80*/  LDG.E.64 R2, desc[UR48][R2.64] ;  /* 0x0000003002027981 */ /* 0x001ea4000c1e1b00 */
[----:B--2---:R-:W-:-:S04]  /*0a90*/  ISETP.NE.U32.AND P0, PT, R2, RZ, PT ;  /* 0x000000ff0200720c */ /* 0x004fc80003f05070 */
[----:B------:R-:W-:-:S13]  /*0aa0*/  ISETP.NE.AND.EX P0, PT, R3, RZ, PT, P0 ;  /* 0x000000ff0300720c */ /* 0x000fda0003f05300 */
[----:B------:R-:W-:Y:S05]  /*0ab0*/  @!P0 BRA `(.L_x_8) ;  /* 0x0000000000088947 */ /* 0x000fea0003800000 */
[----:B------:R0:W5:Y:S01]  /*0ac0*/  LD.E R58, desc[UR48][R2.64] ;  /* 0x00000030023a7980 */ /* 0x000162000c101900 */
[----:B------:R-:W-:Y:S05]  /*0ad0*/  BRA `(.L_x_9) ;  /* 0x0000000000247947 */ /* 0x000fea0003800000 */
.L_x_8:
[----:B------:R-:W-:Y:S02]  /*0ae0*/  ULDC.64 UR4, c[0x0][0x590] ;  /* 0x0001640000047ab9 */ /* 0x000fe40000000a00 */
[----:B------:R-:W-:-:S04]  /*0af0*/  ISETP.NE.U32.AND P0, PT, RZ, UR4, PT ;  /* 0x00000004ff007c0c */ /* 0x000fc8000bf05070 */
[----:B------:R-:W-:-:S13]  /*0b00*/  ISETP.NE.AND.EX P0, PT, RZ, UR5, PT, P0 ;  /* 0x00000005ff007c0c */ /* 0x000fda000bf05300 */
[----:B------:R-:W-:Y:S05]  /*0b10*/  @!P0 BRA `(.L_x_10) ;  /* 0x00000000000c8947 */ /* 0x000fea0003800000 */
[----:B------:R-:W2:Y:S02]  /*0b20*/  LDC.64 R58, c[0x0][0x590] ;  /* 0x00016400ff3a7b82 */ /* 0x000ea40000000a00 */
[----:B--2---:R2:W5:Y:S01]  /*0b30*/  LDG.E R58, desc[UR48][R58.64] ;  /* 0x000000303a3a7981 */ /* 0x004562000c1e1900 */
[----:B------:R-:W-:Y:S05]  /*0b40*/  BRA `(.L_x_9) ;  /* 0x0000000000087947 */ /* 0x000fea0003800000 */
.L_x_10:
[----:B------:R-:W-:Y:S02]  /*0b50*/  ULDC UR4, c[0x0][0x584] ;  /* 0x0001610000047ab9 */ /* 0x000fe40000000800 */
[----:B------:R-:W-:-:S07]  /*0b60*/  IMAD.U32 R58, RZ, RZ, UR4 ;  /* 0x00000004ff3a7e24 */ /* 0x000fce000f8e00ff */
.L_x_9:
[----:B01----:R-:W0:Y:S01]  /*0b70*/  LDC R2, c[0x0][0x65c] ;  /* 0x00019700ff027b82 */ /* 0x003e220000000800 */
[----:B------:R-:W-:Y:S01]  /*0b80*/  ULDC UR6, c[0x0][0x28c] ;  /* 0x0000a30000067ab9 */ /* 0x000fe20000000800 */
[----:B------:R-:W-:Y:S01]  /*0b90*/  ISETP.NE.AND P0, PT, R8, 0x2, PT ;  /* 0x000000020800780c */ /* 0x000fe20003f05270 */
[----:B------:R-:W-:Y:S01]  /*0ba0*/  UIADD3 UR6, UR6, 0x7f, URZ ;  /* 0x0000007f06067890 */ /* 0x000fe2000fffe03f */
[----:B------:R-:W-:Y:S01]  /*0bb0*/  IMAD.U32 R8, RZ, RZ, UR12 ;  /* 0x0000000cff087e24 */ /* 0x000fe2000f8e00ff */
[----:B------:R-:W-:Y:S01]  /*0bc0*/  UMOV UR36, URZ ;  /* 0x0000003f00247c82 */ /* 0x000fe20008000000 */
[----:B------:R-:W-:Y:S01]  /*0bd0*/  UMOV UR38, URZ ;  /* 0x0000003f00267c82 */ /* 0x000fe20008000000 */
[----:B------:R-:W-:Y:S01]  /*0be0*/  USHF.R.S32.HI UR7, URZ, 0x1f, UR6 ;  /* 0x0000001f3f077899 */ /* 0x000fe20008011406 */
[----:B------:R-:W-:-:S03]  /*0bf0*/  ULDC.64 UR8, c[0x0][0x650] ;  /* 0x0001940000087ab9 */ /* 0x000fc60000000a00 */
[----:B------:R-:W-:-:S04]  /*0c00*/  ULEA.HI UR7, UR7, UR6, URZ, 0x7 ;  /* 0x0000000607077291 */ /* 0x000fc8000f8f383f */
[----:B------:R-:W-:Y:S01]  /*0c10*/  USHF.R.S32.HI UR37, URZ, 0x7, UR7 ;  /* 0x000000073f257899 */ /* 0x000fe20008011407 */
[----:B0-----:R-:W-:-:S13]  /*0c20*/  ISETP.NE.AND P1, PT, R2, 0x1, PT ;  /* 0x000000010200780c */ /* 0x001fda0003f25270 */
[----:B------:R-:W0:Y:S01]  /*0c30*/  @P1 LDC R17, c[0x0][0x10] ;  /* 0x00000400ff111b82 */ /* 0x000e220000000800 */
[----:B------:R-:W-:Y:S02]  /*0c40*/  @P1 IMAD.MOV.U32 R7, RZ, RZ, RZ ;  /* 0x000000ffff071224 */ /* 0x000fe400078e00ff */
[----:B------:R-:W-:-:S05]  /*0c50*/  @P1 IMAD.MOV.U32 R9, RZ, RZ, RZ ;  /* 0x000000ffff091224 */ /* 0x000fca00078e00ff */
[----:B------:R-:W1:Y:S01]  /*0c60*/  @!P1 LDC R3, c[0x0][0xc] ;  /* 0x00000300ff039b82 */ /* 0x000e620000000800 */
[----:B------:R-:W-:Y:S01]  /*0c70*/  ULDC UR4, c[0x0][0xc] ;  /* 0x0000030000047ab9 */ /* 0x000fe20000000800 */
[----:B------:R-:W-:Y:S02]  /*0c80*/  ULDC UR5, c[0x0][0x10] ;  /* 0x0000040000057ab9 */ /* 0x000fe40000000800 */
[----:B------:R-:W-:-:S04]  /*0c90*/  UIMAD.WIDE.U32 UR4, UR4, UR5, URZ ;  /* 0x00000005040472a5 */ /* 0x000fc8000f8e003f */
[----:B------:R-:W3:Y:S01]  /*0ca0*/  LDC R0, c[0x0][0x14] ;  /* 0x00000500ff007b82 */ /* 0x000ee20000000800 */
[----:B0-----:R-:W-:-:S04]  /*0cb0*/  @P1 IMAD.WIDE.U32 R16, R17, UR12, R6 ;  /* 0x0000000c11101c25 */ /* 0x001fc8000f8e0006 */
[----:B------:R-:W-:Y:S02]  /*0cc0*/  @P1 IMAD.IADD R17, R17, 0x1, R9 ;  /* 0x0000000111111824 */ /* 0x000fe400078e0209 */
[----:B------:R-:W-:Y:S02]  /*0cd0*/  IMAD.MOV.U32 R9, RZ, RZ, RZ ;  /* 0x000000ffff097224 */ /* 0x000fe400078e00ff */
[----:B-1----:R-:W-:-:S04]  /*0ce0*/  @!P1 IMAD.WIDE.U32 R8, R6, R3, R8 ;  /* 0x0000000306089225 */ /* 0x002fc800078e0008 */
[----:B------:R-:W-:Y:S02]  /*0cf0*/  @!P1 IMAD.MOV.U32 R16, RZ, RZ, R8 ;  /* 0x000000ffff109224 */ /* 0x000fe400078e0008 */
[----:B---3--:R-:W-:-:S04]  /*0d00*/  IMAD.WIDE.U32 R10, R0, UR4, RZ ;  /* 0x00000004000a7c25 */ /* 0x008fc8000f8e00ff */
[----:B------:R-:W-:Y:S01]  /*0d10*/  IMAD R3, R0, UR5, RZ ;  /* 0x0000000500037c24 */ /* 0x000fe2000f8e02ff */
[----:B------:R0:W-:Y:S01]  /*0d20*/  STL.64 [R1], R10 ;  /* 0x0000000a01007387 */ /* 0x0001e20000100a00 */
[----:B------:R-:W-:Y:S02]  /*0d30*/  @!P1 IMAD.MOV.U32 R17, RZ, RZ, R9 ;  /* 0x000000ffff119224 */ /* 0x000fe400078e0009 */
[----:B------:R-:W-:Y:S01]  /*0d40*/  IMAD.IADD R0, R11, 0x1, R3 ;  /* 0x000000010b007824 */ /* 0x000fe200078e0203 */
[----:B------:R-:W-:Y:S06]  /*0d50*/  @P0 BRA `(.L_x_11) ;  /* 0x0000000000200947 */ /* 0x000fec0003800000 */
[----:B------:R-:W-:Y:S01]  /*0d60*/  UISETP.GE.U32.AND UP0, UPT, UR37, 0x3, UPT ;  /* 0x000000032500788c */ /* 0x000fe2000bf06070 */
[----:B------:R-:W-:Y:S01]  /*0d70*/  IADD3 R16, P0, R16, R10, RZ ;  /* 0x0000000a10107210 */ /* 0x000fe20007f1e0ff */
[----:B------:R-:W-:Y:S01]  /*0d80*/  UIMAD.WIDE.U32 UR4, UR37, -0x55555555, URZ ;  /* 0xaaaaaaab250478a5 */ /* 0x000fe2000f8e003f */
[----:B------:R-:W-:-:S03]  /*0d90*/  UMOV UR38, URZ ;  /* 0x0000003f00267c82 */ /* 0x000fc60008000000 */
[----:B------:R-:W-:Y:S01]  /*0da0*/  USHF.R.U32.HI UR4, URZ, 0x1, UR5 ;  /* 0x000000013f047899 */ /* 0x000fe20008011605 */
[----:B------:R-:W-:-:S03]  /*0db0*/  IMAD.X R17, R0, 0x1, R17, P0 ;  /* 0x0000000100117824 */ /* 0x000fc600000e0611 */
[----:B------:R-:W-:Y:S02]  /*0dc0*/  UIMAD UR36, UR4, -0x3, UR37 ;  /* 0xfffffffd042478a4 */ /* 0x000fe4000f8e0225 */
[----:B------:R-:W-:-:S12]  /*0dd0*/  @UP0 ULOP3.LUT UR38, UR4, 0x1, URZ, 0xc0, !UPT ;  /* 0x0000000104260892 */ /* 0x000fd8000f8ec03f */
.L_x_11:
[----:B------:R-:W-:Y:S01]  /*0de0*/  ISETP.GE.U32.AND P0, PT, R16, UR8, PT ;  /* 0x0000000810007c0c */ /* 0x000fe2000bf06070 */
[----:B------:R-:W-:Y:S01]  /*0df0*/  IMAD.MOV.U32 R22, RZ, RZ, -0x1 ;  /* 0xffffffffff167424 */ /* 0x000fe200078e00ff */
[----:B------:R-:W-:Y:S01]  /*0e00*/  PRMT R3, RZ, 0x7610, R3 ;  /* 0x00007610ff037816 */ /* 0x000fe20000000003 */
[----:B------:R-:W-:Y:S01]  /*0e10*/  IMAD.MOV.U32 R18, RZ, RZ, -0x1 ;  /* 0xffffffffff127424 */ /* 0x000fe200078e00ff */
[----:B------:R-:W-:Y:S01]  /*0e20*/  ISETP.GE.U32.AND.EX P0, PT, R17, UR9, PT, P0 ;  /* 0x0000000911007c0c */ /* 0x000fe2000bf06100 */
[----:B------:R-:W-:-:S12]  /*0e30*/  IMAD.MOV.U32 R19, RZ, RZ, -0x1 ;  /* 0xffffffffff137424 */ /* 0x000fd800078e00ff */
[----:B------:R-:W-:Y:S05]  /*0e40*/  @P0 BRA `(.L_x_12) ;  /* 0x0000000400280947 */ /* 0x000fea0003800000 */
[----:B------:R-:W1:Y:S01]  /*0e50*/  LDC.64 R18, c[0x0][0x628] ;  /* 0x00018a00ff127b82 */ /* 0x000e620000000a00 */
[----:B------:R-:W-:Y:S02]  /*0e60*/  IMAD.MOV.U32 R8, RZ, RZ, R16 ;  /* 0x000000ffff087224 */ /* 0x000fe400078e0010 */
[----:B------:R-:W-:-:S05]  /*0e70*/  IMAD.MOV.U32 R9, RZ, RZ, R17 ;  /* 0x000000ffff097224 */ /* 0x000fca00078e0011 */
[----:B------:R-:W3:Y:S08]  /*0e80*/  LDC R22, c[0x0][0x630] ;  /* 0x00018c00ff167b82 */ /* 0x000ef00000000800 */
[----:B------:R-:W4:Y:S01]  /*0e90*/  LDC.64 R26, c[0x0][0x620] ;  /* 0x00018800ff1a7b82 */ /* 0x000f220000000a00 */
[----:B-1----:R-:W-:-:S04]  /*0ea0*/  ISETP.NE.U32.AND P0, PT, R18, RZ, PT ;  /* 0x000000ff1200720c */ /* 0x002fc80003f05070 */
[----:B------:R-:W-:-:S13]  /*0eb0*/  ISETP.NE.AND.EX P0, PT, R19, RZ, PT, P0 ;  /* 0x000000ff1300720c */ /* 0x000fda0003f05300 */
[----:B---34-:R-:W-:Y:S05]  /*0ec0*/  @!P0 BRA `(.L_x_13) ;  /* 0x0000000000288947 */ /* 0x018fea0003800000 */
[----:B------:R-:W1:Y:S02]  /*0ed0*/  LDC R3, c[0x0][0x634] ;  /* 0x00018d00ff037b82 */ /* 0x000e640000000800 */
[----:B-1----:R-:W-:-:S05]  /*0ee0*/  IADD3 R3, P0, R16, R3, RZ ;  /* 0x0000000310037210 */ /* 0x002fca0007f1e0ff */
[----:B------:R-:W-:-:S04]  /*0ef0*/  IMAD.X R15, RZ, RZ, R17, P0 ;  /* 0x000000ffff0f7224 */ /* 0x000fc800000e0611 */
[----:B------:R-:W-:-:S04]  /*0f00*/  IMAD.WIDE.U32 R8, R15, R18, RZ ;  /* 0x000000120f087225 */ /* 0x000fc800078e00ff */
[----:B0-----:R-:W-:-:S04]  /*0f10*/  IMAD.WIDE.U32 R10, P0, R3, R19, R8 ;  /* 0x00000013030a7225 */ /* 0x001fc80007800008 */
[----:B------:R-:W-:-:S04]  /*0f20*/  IMAD.WIDE.U32 R8, R3, R18, RZ ;  /* 0x0000001203087225 */ /* 0x000fc800078e00ff */
[----:B------:R-:W-:Y:S01]  /*0f30*/  IMAD.X R13, RZ, RZ, RZ, P0 ;  /* 0x000000ffff0d7224 */ /* 0x000fe200000e06ff */
[----:B------:R-:W-:Y:S01]  /*0f40*/  IADD3 RZ, P0, R9, R10, RZ ;  /* 0x0000000a09ff7210 */ /* 0x000fe20007f1e0ff */
[----:B------:R-:W-:-:S04]  /*0f50*/  IMAD.MOV.U32 R12, RZ, RZ, R11 ;  /* 0x000000ffff0c7224 */ /* 0x000fc800078e000b */
[----:B------:R-:W-:-:S08]  /*0f60*/  IMAD.WIDE.U32.X R8, R15, R19, R12, P0 ;  /* 0x000000130f087225 */ /* 0x000fd000000e040c */
.L_x_13:
[----:B------:R-:W1:Y:S01]  /*0f70*/  LDC.64 R30, c[0x0][0x640] ;  /* 0x00019000ff1e7b82 */ /* 0x000e620000000a00 */
[-CC-:B------:R-:W-:Y:S02]  /*0f80*/  SHF.R.U64 R32, R8, R22.reuse, R9.reuse ;  /* 0x0000001608207219 */ /* 0x180fe40000001209 */
[----:B------:R-:W-:Y:S02]  /*0f90*/  SHF.R.U32.HI R3, RZ, R22, R9 ;  /* 0x00000016ff037219 */ /* 0x000fe40000011609 */
[----:B0-----:R-:W-:-:S03]  /*0fa0*/  IADD3 R11, P0, RZ, -R32, RZ ;  /* 0x80000020ff0b7210 */ /* 0x001fc60007f1e0ff */
[----:B------:R-:W0:Y:S02]  /*0fb0*/  LDC R12, c[0x0][0x618] ;  /* 0x00018600ff0c7b82 */ /* 0x000e240000000800 */
[----:B------:R-:W-:Y:S02]  /*0fc0*/  IMAD.X R3, RZ, RZ, ~R3, P0 ;  /* 0x000000ffff037224 */ /* 0x000fe400000e0e03 */
[----:B------:R-:W-:-:S04]  /*0fd0*/  IMAD.WIDE.U32 R8, R11, R26, R16 ;  /* 0x0000001a0b087225 */ /* 0x000fc800078e0010 */
[----:B------:R-:W3:Y:S01]  /*0fe0*/  LDC R22, c[0x0][0x608] ;  /* 0x00018200ff167b82 */ /* 0x000ee20000000800 */
[----:B------:R-:W-:-:S04]  /*0ff0*/  IMAD R10, R3, R26, RZ ;  /* 0x0000001a030a7224 */ /* 0x000fc800078e02ff */
[----:B------:R-:W-:Y:S02]  /*1000*/  IMAD R3, R11, R27, R10 ;  /* 0x0000001b0b037224 */ /* 0x000fe400078e020a */
[----:B------:R-:W-:Y:S01]  /*1010*/  IMAD.MOV.U32 R10, RZ, RZ, -0x1 ;  /* 0xffffffffff0a7424 */ /* 0x000fe200078e00ff */
[----:B------:R-:W4:Y:S01]  /*1020*/  LDC R29, c[0x0][0x658] ;  /* 0x00019600ff1d7b82 */ /* 0x000f220000000800 */
[----:B------:R-:W-:Y:S01]  /*1030*/  IMAD.IADD R3, R9, 0x1, R3 ;  /* 0x0000000109037824 */ /* 0x000fe200078e0203 */
[----:B-1----:R-:W-:-:S04]  /*1040*/  ISETP.NE.U32.AND P0, PT, R30, RZ, PT ;  /* 0x000000ff1e00720c */ /* 0x002fc80003f05070 */
[----:B------:R-:W-:Y:S02]  /*1050*/  ISETP.NE.AND.EX P0, PT, R31, RZ, PT, P0 ;  /* 0x000000ff1f00720c */ /* 0x000fe40003f05300 */
[----:B------:R-:W1:Y:S01]  /*1060*/  LDC R26, c[0x0][0x600] ;  /* 0x00018000ff1a7b82 */ /* 0x000e620000000800 */
[-CC-:B0-----:R-:W-:Y:S02]  /*1070*/  SHF.R.U64 R18, R8, R12.reuse, R3.reuse ;  /* 0x0000000c08127219 */ /* 0x181fe40000001203 */
[----:B------:R-:W-:-:S05]  /*1080*/  SHF.R.U32.HI R3, RZ, R12, R3 ;  /* 0x0000000cff037219 */ /* 0x000fca0000011603 */
[----:B------:R-:W0:Y:S01]  /*1090*/  LDC R27, c[0x0][0x648] ;  /* 0x00019200ff1b7b82 */ /* 0x000e220000000800 */
[-CC-:B---3--:R-:W-:Y:S02]  /*10a0*/  SHF.R.U64 R34, R18, R22.reuse, R3.reuse ;  /* 0x0000001612227219 */ /* 0x188fe40000001203 */
[----:B------:R-:W-:Y:S01]  /*10b0*/  SHF.R.U32.HI R8, RZ, R22, R3 ;  /* 0x00000016ff087219 */ /* 0x000fe20000011603 */
[----:B------:R-:W-:-:S04]  /*10c0*/  IMAD.MOV.U32 R22, RZ, RZ, 0x1 ;  /* 0x00000001ff167424 */ /* 0x000fc800078e00ff */
[----:B------:R-:W3:Y:S01]  /*10d0*/  LDC R33, c[0x0][0x638] ;  /* 0x00018e00ff217b82 */ /* 0x000ee20000000800 */
[-CC-:B----4-:R-:W-:Y:S02]  /*10e0*/  SHF.R.U64 R36, R34, R29.reuse, R8.reuse ;  /* 0x0000001d22247219 */ /* 0x190fe40000001208 */
[-C--:B------:R-:W-:Y:S02]  /*10f0*/  SHF.L.U32 R3, R10, R29.reuse, RZ ;  /* 0x0000001d0a037219 */ /* 0x080fe400000006ff */
[----:B------:R-:W-:Y:S01]  /*1100*/  SHF.R.U32.HI R9, RZ, R29, R8 ;  /* 0x0000001dff097219 */ /* 0x000fe20000011608 */
[----:B------:R-:W-:Y:S01]  /*1110*/  IMAD.MOV.U32 R8, RZ, RZ, R36 ;  /* 0x000000ffff087224 */ /* 0x000fe200078e0024 */
[----:B------:R-:W-:Y:S01]  /*1120*/  LOP3.LUT R15, RZ, R3, RZ, 0x33, !PT ;  /* 0x00000003ff0f7212 */ /* 0x000fe200078e33ff */
[----:B------:R-:W4:Y:S01]  /*1130*/  LDC R28, c[0x0][0x610] ;  /* 0x00018400ff1c7b82 */ /* 0x000f220000000800 */
[----:B------:R-:W-:Y:S05]  /*1140*/  @!P0 BRA `(.L_x_14) ;  /* 0x0000000000288947 */ /* 0x000fea0003800000 */
[----:B------:R-:W2:Y:S02]  /*1150*/  LDC R3, c[0x0][0x64c] ;  /* 0x00019300ff037b82 */ /* 0x000ea40000000800 */
[----:B--2---:R-:W-:-:S05]  /*1160*/  IADD3 R3, P0, R36, R3, RZ ;  /* 0x0000000324037210 */ /* 0x004fca0007f1e0ff */
[----:B------:R-:W-:-:S04]  /*1170*/  IMAD.X R19, RZ, RZ, R9, P0 ;  /* 0x000000ffff137224 */ /* 0x000fc800000e0609 */
[----:B------:R-:W-:-:S04]  /*1180*/  IMAD.WIDE.U32 R8, R19, R30, RZ ;  /* 0x0000001e13087225 */ /* 0x000fc800078e00ff */
[----:B------:R-:W-:-:S04]  /*1190*/  IMAD.WIDE.U32 R10, P0, R3, R31, R8 ;  /* 0x0000001f030a7225 */ /* 0x000fc80007800008 */
[----:B------:R-:W-:-:S04]  /*11a0*/  IMAD.WIDE.U32 R8, R3, R30, RZ ;  /* 0x0000001e03087225 */ /* 0x000fc800078e00ff */
[----:B------:R-:W-:Y:S01]  /*11b0*/  IMAD.X R13, RZ, RZ, RZ, P0 ;  /* 0x000000ffff0d7224 */ /* 0x000fe200000e06ff */
[----:B------:R-:W-:Y:S01]  /*11c0*/  IADD3 RZ, P0, R9, R10, RZ ;  /* 0x0000000a09ff7210 */ /* 0x000fe20007f1e0ff */
[----:B------:R-:W-:-:S04]  /*11d0*/  IMAD.MOV.U32 R12, RZ, RZ, R11 ;  /* 0x000000ffff0c7224 */ /* 0x000fc800078e000b */
[----:B------:R-:W-:-:S08]  /*11e0*/  IMAD.WIDE.U32.X R8, R19, R31, R12, P0 ;  /* 0x0000001f13087225 */ /* 0x000fd000000e040c */
.L_x_14:
[----:B0-----:R-:W-:Y:S01]  /*11f0*/  SHF.R.U64 R7, R8, R27, R9 ;  /* 0x0000001b08077219 */ /* 0x001fe20000001209 */
[----:B-1----:R-:W-:Y:S01]  /*1200*/  VIADD R9, R26, 0xffffffff ;  /* 0xffffffff1a097836 */ /* 0x002fe20000000000 */
[----:B------:R-:W-:Y:S01]  /*1210*/  SHF.L.U32 R3, R22, R29, RZ ;  /* 0x0000001d16037219 */ /* 0x000fe200000006ff */
[----:B------:R-:W-:Y:S01]  /*1220*/  @P1 IMAD R21, R25, R24, R6 ;  /* 0x0000001819151224 */ /* 0x000fe200078e0206 */
[----:B------:R-:W-:Y:S01]  /*1230*/  LOP3.LUT R8, R34, R15, RZ, 0xc0, !PT ;  /* 0x0000000f22087212 */ /* 0x000fe200078ec0ff */
[----:B------:R-:W-:Y:S02]  /*1240*/  IMAD.MOV R10, RZ, RZ, -R7 ;  /* 0x000000ffff0a7224 */ /* 0x000fe400078e0a07 */
[----:B------:R-:W-:Y:S02]  /*1250*/  IMAD.MOV.U32 R6, RZ, RZ, 0x1 ;  /* 0x00000001ff067424 */ /* 0x000fe400078e00ff */
[----:B------:R-:W-:Y:S01]  /*1260*/  IMAD R8, R3, R7, R8 ;  /* 0x0000000703087224 */ /* 0x000fe200078e0208 */
[----:B------:R-:W-:Y:S01]  /*1270*/  LOP3.LUT R7, R18, R9, RZ, 0xc0, !PT ;  /* 0x0000000912077212 */ /* 0x000fe200078ec0ff */
[----:B---3--:R-:W-:-:S02]  /*1280*/  IMAD R3, R10, R33, R36 ;  /* 0x000000210a037224 */ /* 0x008fc400078e0224 */
[----:B----4-:R-:W-:Y:S02]  /*1290*/  IMAD R22, R8, R28, R21 ;  /* 0x0000001c08167224 */ /* 0x010fe400078e0215 */
[----:B------:R-:W-:Y:S01]  /*12a0*/  IMAD R7, R3, R26, R7 ;  /* 0x0000001a03077224 */ /* 0x000fe200078e0207 */
[----:B------:R-:W-:Y:S01]  /*12b0*/  PRMT R3, R6, 0x7610, R3 ;  /* 0x0000761006037816 */ /* 0x000fe20000000003 */
[----:B------:R-:W-:-:S03]  /*12c0*/  IMAD.MOV.U32 R19, RZ, RZ, R32 ;  /* 0x000000ffff137224 */ /* 0x000fc600078e0020 */
[----:B------:R-:W-:Y:S02]  /*12d0*/  SEL R18, R7, R22, !P1 ;  /* 0x0000001607127207 */ /* 0x000fe40004800000 */
[----:B------:R-:W-:-:S07]  /*12e0*/  SEL R22, R22, R7, !P1 ;  /* 0x0000000716167207 */ /* 0x000fce0004800000 */
.L_x_12:
[----:B------:R-:W-:Y:S05]  /*12f0*/  @!P3 BRA `(.L_x_15) ;  /* 0x00000000000cb947 */ /* 0x000fea0003800000 */
[----:B------:R-:W-:Y:S01]  /*1300*/  UCGABAR_WAIT ;  /* 0x0000000000007dc7 */ /* 0x000fe20008000000 */
[----:B------:R-:W-:Y:S01]  /*1310*/  CCTL.IVALL ;  /* 0x00000000ff00798f */ /* 0x000fe20002000000 */
[----:B------:R-:W-:Y:S05]  /*1320*/  BRA `(.L_x_16) ;  /* 0x0000000000047947 */ /* 0x000fea0003800000 */
.L_x_15:
[----:B------:R-:W-:Y:S06]  /*1330*/  BAR.SYNC.DEFER_BLOCKING 0x0 ;  /* 0x0000000000007b1d */ /* 0x000fec0000010000 */
.L_x_16:
[----:B------:R-:W-:Y:S05]  /*1340*/  @!P2 BRA `(.L_x_17) ;  /* 0x000000400098a947 */ /* 0x000fea0003800000 */
[----:B------:R-:W-:-:S13]  /*1350*/  ISETP.GT.U32.AND P0, PT, R35, 0x1, PT ;  /* 0x000000012300780c */ /* 0x000fda0003f04070 */
[----:B------:R-:W-:Y:S05]  /*1360*/  @P0 EXIT ;  /* 0x000000000000094d */ /* 0x000fea0003800000 */
.L_x_18:
[----:B------:R-:W-:-:S08]  /*1370*/  NOP ;  /* 0x0000000000007918 */ /* 0x000fd00000000000 */
[----:B------:R-:W1:Y:S02]  /*1380*/  USETMAXREG.TRY_ALLOC.CTAPOOL UP0, 0xe8 ;  /* 0x000000e8000079c8 */ /* 0x000e640008000600 */
[----:B-1----:R-:W-:-:S13]  /*1390*/  PLOP3.LUT P0, PT, PT, PT, UP0, 0x80, 0x0 ;  /* 0x000000000000781c */ /* 0x002fda0003f0f008 */
[----:B------:R-:W-:Y:S05]  /*13a0*/  @!P0 BRA `(.L_x_18) ;  /* 0xfffffffc00f08947 */ /* 0x000fea000383ffff */
[----:B------:R-:W-:-:S13]  /*13b0*/  LOP3.LUT P0, RZ, R3, 0xff, RZ, 0xc0, !PT ;  /* 0x000000ff03ff7812 */ /* 0x000fda000780c0ff */
[----:B------:R-:W-:Y:S05]  /*13c0*/  @!P0 EXIT ;  /* 0x000000000000894d */ /* 0x000fea0003800000 */
[----:B------:R-:W3:Y:S01]  /*13d0*/  LDL.64 R12, [R1] ;  /* 0x00000000010c7983 */ /* 0x000ee20000100a00 */
[----:B------:R-:W1:Y:S01]  /*13e0*/  S2UR UR4, SR_CgaCtaId ;  /* 0x00000000000479c3 */ /* 0x000e620000008800 */
[CC--:B------:R-:W-:Y:S01]  /*13f0*/  LEA.HI R3, R20.reuse, R5.reuse, RZ, 0x2 ;  /* 0x0000000514037211 */ /* 0x0c0fe200078f10ff */
[----:B------:R-:W-:Y:S01]  /*1400*/  UMOV UR40, 0x400 ;  /* 0x0000040000287882 */ /* 0x000fe20000000000 */
[----:B------:R-:W-:Y:S01]  /*1410*/  UISETP.LT.AND UP0, UPT, UR37, 0x1, UPT ;  /* 0x000000012500788c */ /* 0x000fe2000bf01270 */
[----:B------:R-:W-:Y:S01]  /*1420*/  LEA.HI R20, R20, R5, RZ, 0x5 ;  /* 0x0000000514147211 */ /* 0x000fe200078f28ff */
[----:B------:R-:W-:Y:S01]  /*1430*/  UIADD3 UR5, UR43, -0x1, URZ ;  /* 0xffffffff2b057890 */ /* 0x000fe2000fffe03f */
[----:B------:R-:W-:Y:S01]  /*1440*/  LOP3.LUT R4, R3, 0xfffffffc, RZ, 0xc0, !PT ;  /* 0xfffffffc03047812 */ /* 0x000fe200078ec0ff */
[----:B------:R-:W-:Y:S01]  /*1450*/  USEL UR42, UR37, 0x1, UP0 ;  /* 0x00000001252a7887 */ /* 0x000fe20008000000 */
[----:B------:R-:W4:Y:S01]  /*1460*/  LDC R65, c[0x0][0x658] ;  /* 0x00019600ff417b82 */ /* 0x000f220000000800 */
[--C-:B------:R-:W-:Y:S01]  /*1470*/  SHF.R.S32.HI R60, RZ, 0x2, R3.reuse ;  /* 0x00000002ff3c7819 */ /* 0x100fe20000011403 */
[----:B------:R-:W-:Y:S01]  /*1480*/  UISETP.NE.AND UP0, UPT, UR5, URZ, UPT ;  /* 0x0000003f0500728c */ /* 0x000fe2000bf05270 */
[----:B------:R-:W-:Y:S01]  /*1490*/  SHF.R.S32.HI R3, RZ, 0x1f, R3 ;  /* 0x0000001fff037819 */ /* 0x000fe20000011403 */
[----:B------:R-:W-:Y:S01]  /*14a0*/  IMAD.IADD R4, R5, 0x1, -R4 ;  /* 0x0000000105047824 */ /* 0x000fe200078e0a04 */
[----:B------:R-:W-:Y:S01]  /*14b0*/  ULDC UR8, c[0x0][0x284] ;  /* 0x0000a10000087ab9 */ /* 0x000fe20000000800 */
[----:B------:R-:W-:Y:S01]  /*14c0*/  IMAD.MOV.U32 R8, RZ, RZ, -0x1 ;  /* 0xffffffffff087424 */ /* 0x000fe200078e00ff */
[----:B------:R-:W-:Y:S01]  /*14d0*/  LEA.HI R3, R3, R60, RZ, 0x3 ;  /* 0x0000003c03037211 */ /* 0x000fe200078f18ff */
[----:B------:R-:W2:Y:S01]  /*14e0*/  LDC.64 R6, c[0x0][0x5c8] ;  /* 0x00017200ff067b82 */ /* 0x000ea20000000a00 */
[----:B------:R-:W-:Y:S01]  /*14f0*/  USEL UR7, URZ, 0x1, UP0 ;  /* 0x000000013f077887 */ /* 0x000fe20008000000 */
[----:B0-----:R-:W-:Y:S01]  /*1500*/  IMAD.MOV.U32 R10, RZ, RZ, 0x1 ;  /* 0x00000001ff0a7424 */ /* 0x001fe200078e00ff */
[----:B------:R-:W-:Y:S01]  /*1510*/  LOP3.LUT R3, R3, 0xfffffff8, RZ, 0xc0, !PT ;  /* 0xfffffff803037812 */ /* 0x000fe200078ec0ff */
[----:B------:R-:W-:Y:S01]  /*1520*/  IMAD.SHL.U32 R62, R4, 0x2, RZ ;  /* 0x00000002043e7824 */ /* 0x000fe200078e00ff */
[----:B------:R-:W-:Y:S01]  /*1530*/  LOP3.LUT R74, R23, 0x1, RZ, 0xfc, !PT ;  /* 0x00000001174a7812 */ /* 0x000fe200078efcff */
[----:B------:R-:W-:Y:S01]  /*1540*/  USHF.L.U32 UR39, UR37, 0x1, URZ ;  /* 0x0000000125277899 */ /* 0x000fe2000800063f */
[----:B------:R-:W-:Y:S01]  /*1550*/  IMAD.U32 R75, RZ, RZ, UR7 ;  /* 0x00000007ff4b7e24 */ /* 0x000fe2000f8e00ff */
[----:B------:R-:W0:Y:S01]  /*1560*/  LDC R67, c[0x0][0x288] ;  /* 0x0000a200ff437b82 */ /* 0x000e220000000800 */
[----:B-1----:R-:W-:Y:S01]  /*1570*/  ULEA UR40, UR4, UR40, 0x18 ;  /* 0x0000002804287291 */ /* 0x002fe2000f8ec03f */
[----:B------:R-:W-:Y:S01]  /*1580*/  IMAD.IADD R60, R60, 0x1, -R3 ;  /* 0x000000013c3c7824 */ /* 0x000fe200078e0a03 */
[----:B------:R-:W-:Y:S01]  /*1590*/  USHF.L.U32 UR4, UR5, 0x3, URZ ;  /* 0x0000000305047899 */ /* 0x000fe2000800063f */
[----:B------:R-:W-:Y:S01]  /*15a0*/  SHF.R.S32.HI R3, RZ, 0x5, R20 ;  /* 0x00000005ff037819 */ /* 0x000fe20000011414 */
[----:B------:R-:W-:Y:S01]  /*15b0*/  UIADD3 UR5, UR40, 0x100, URZ ;  /* 0x0000010028057890 */ /* 0x000fe2000fffe03f */
[----:B------:R-:W-:Y:S01]  /*15c0*/  SHF.R.S32.HI R63, RZ, 0x1f, R62 ;  /* 0x0000001fff3f7819 */ /* 0x000fe2000001143e */
[----:B------:R-:W-:Y:S01]  /*15d0*/  UIADD3 UR6, UR40, 0x18100, URZ ;  /* 0x0001810028067890 */ /* 0x000fe2000fffe03f */
[----:B------:R-:W1:Y:S01]  /*15e0*/  LDC R68, c[0x0][0x600] ;  /* 0x00018000ff447b82 */ /* 0x000e620000000800 */
[--C-:B------:R-:W-:Y:S01]  /*15f0*/  SHF.R.S32.HI R61, RZ, 0x1f, R60.reuse ;  /* 0x0000001fff3d7819 */ /* 0x100fe2000001143c */
[----:B------:R-:W-:Y:S01]  /*1600*/  USHF.R.U32.HI UR5, URZ, 0x4, UR5 ;  /* 0x000000043f057899 */ /* 0x000fe20008011605 */
[C-C-:B------:R-:W-:Y:S01]  /*1610*/  IMAD R70, R3.reuse, -0x10, -R60.reuse ;  /* 0xfffffff003467824 */ /* 0x140fe200078e0a3c */
[----:B------:R-:W-:Y:S01]  /*1620*/  USHF.R.U32.HI UR6, URZ, 0x4, UR6 ;  /* 0x000000043f067899 */ /* 0x000fe20008011606 */
[-C--:B----4-:R-:W-:Y:S01]  /*1630*/  SHF.L.U32 R8, R8, R65.reuse, RZ ;  /* 0x0000004108087219 */ /* 0x090fe200000006ff */
[----:B------:R-:W-:Y:S01]  /*1640*/  UIADD3 UR41, UR40, 0x40, URZ ;  /* 0x0000004028297890 */ /* 0x000fe2000fffe03f */
[----:B------:R-:W-:Y:S01]  /*1650*/  IMAD.WIDE R60, R3, 0x10, R60 ;  /* 0x00000010033c7825 */ /* 0x000fe200078e023c */
[----:B------:R-:W-:Y:S01]  /*1660*/  ULOP3.LUT UR4, UR4, 0x8, URZ, 0xc0, !UPT ;  /* 0x0000000804047892 */ /* 0x000fe2000f8ec03f */
[----:B------:R-:W-:Y:S01]  /*1670*/  SHF.L.U32 R65, R10, R65, RZ ;  /* 0x000000410a417219 */ /* 0x000fe200000006ff */
[----:B------:R-:W-:Y:S01]  /*1680*/  ULOP3.LUT UR5, UR5, 0x3fff, URZ, 0xc0, !UPT ;  /* 0x00003fff05057892 */ /* 0x000fe2000f8ec03f */
[C---:B--2---:R-:W-:Y:S01]  /*1690*/  SHF.L.U64.HI R64, R6.reuse, 0x3, R7 ;  /* 0x0000000306407819 */ /* 0x044fe20000010207 */
[----:B------:R-:W-:Y:S01]  /*16a0*/  ULOP3.LUT UR6, UR6, 0x3fff, URZ, 0xc0, !UPT ;  /* 0x00003fff06067892 */ /* 0x000fe2000f8ec03f */
[----:B------:R-:W-:Y:S01]  /*16b0*/  IMAD.SHL.U32 R59, R6, 0x8, RZ ;  /* 0x00000008063b7824 */ /* 0x000fe200078e00ff */
[----:B------:R-:W-:Y:S01]  /*16c0*/  LOP3.LUT R69, RZ, R8, RZ, 0x33, !PT ;  /* 0x00000008ff457212 */ /* 0x000fe200078e33ff */
[----:B------:R-:W-:Y:S01]  /*16d0*/  VIADD R70, R70, UR8 ;  /* 0x0000000846467c36 */ /* 0x000fe20008000000 */
[----:B------:R-:W-:Y:S01]  /*16e0*/  UIADD3 UR42, -UR42, UR37, URZ ;  /* 0x000000252a2a7290 */ /* 0x000fe2000fffe13f */
[----:B0-----:R-:W-:Y:S01]  /*16f0*/  IMAD R67, R4, -0x2, R67 ;  /* 0xfffffffe04437824 */ /* 0x001fe200078e0243 */
[----:B------:R-:W-:-:S02]  /*1700*/  ULEA UR43, UR43, UR41, 0x3 ;  /* 0x000000292b2b7291 */ /* 0x000fc4000f8e183f */
[----:B------:R-:W-:Y:S02]  /*1710*/  ULOP3.LUT UR44, UR4, 0x8, URZ, 0x3c, !UPT ;  /* 0x00000008042c7892 */ /* 0x000fe4000f8e3c3f */
[----:B------:R-:W-:Y:S01]  /*1720*/  ULOP3.LUT UR45, UR4, 0x18, URZ, 0x3c, !UPT ;  /* 0x00000018042d7892 */ /* 0x000fe2000f8e3c3f */
[----:B-1----:R-:W-:Y:S01]  /*1730*/  VIADD R68, R68, 0xffffffff ;  /* 0xffffffff44447836 */ /* 0x002fe20000000000 */
[----:B------:R-:W-:Y:S02]  /*1740*/  ULOP3.LUT UR46, UR5, 0x10000, URZ, 0xfc, !UPT ;  /* 0x00010000052e7892 */ /* 0x000fe4000f8efc3f */
[----:B------:R-:W-:Y:S01]  /*1750*/  ULOP3.LUT UR47, UR6, 0x10000, URZ, 0xfc, !UPT ;  /* 0x00010000062f7892 */ /* 0x000fe2000f8efc3f */
[----:B---3--:R-:W-:-:S11]  /*1760*/  SHF.L.U64.HI R66, R12, 0x1, R0 ;  /* 0x000000010c427819 */ /* 0x008fd60000010200 */
.L_x_102:
[----:B------:R-:W-:-:S04]  /*1770*/  SHF.L.U32 R0, R75, 0x1f, RZ ;  /* 0x0000001f4b007819 */ /* 0x000fc800000006ff */
[----:B------:R-:W0:Y:S02]  /*1780*/  SYNCS.PHASECHK.TRANS64.TRYWAIT P0, [UR43+-0x8], R0 ;  /* 0xfffff800ff0075a7 */ /* 0x000e24000800016b */
[----:B01--4-:R-:W-:Y:S05]  /*1790*/  @!P0 BRA `(.L_x_19) ;  /* 0x0000004c00ec8947 */ /* 0x013fea0003800000 */
.L_x_123:
[----:B------:R-:W-:Y:S02]  /*17a0*/  ULDC UR4, c[0x0][0x28c] ;  /* 0x0000a30000047ab9 */ /* 0x000fe40000000800 */
[----:B------:R-:W-:-:S13]  /*17b0*/  ISETP.LT.AND P0, PT, RZ, UR4, PT ;  /* 0x00000004ff007c0c */ /* 0x000fda000bf01270 */
[----:B------:R-:W-:Y:S05]  /*17c0*/  @P0 BRA `(.L_x_20) ;  /* 0x0000000000400947 */ /* 0x000fea0003800000 */
[----:B0-----:R-:W-:Y:S01]  /*17d0*/  MOV R0, 0x0 ;  /* 0x0000000000007802 */ /* 0x001fe20000000f00 */
[----:B------:R-:W-:Y:S01]  /*17e0*/  ULDC.64 UR4, c[0x4][0x68] ;  /* 0x01001a0000047ab9 */ /* 0x000fe20000000a00 */
[----:B------:R-:W-:Y:S01]  /*17f0*/  ULDC.64 UR6, c[0x4][0x8] ;  /* 0x0100020000067ab9 */ /* 0x000fe20000000a00 */
[----:B------:R-:W-:Y:S01]  /*1800*/  IMAD.U32 R4, RZ, RZ, UR4 ;  /* 0x00000004ff047e24 */ /* 0x000fe2000f8e00ff */
[----:B------:R0:W1:Y:S01]  /*1810*/  LDC.64 R14, c[0x4][R0] ;  /* 0x01000000000e7b82 */ /* 0x0000620000000a00 */
[----:B------:R-:W-:Y:S01]  /*1820*/  IMAD.U32 R5, RZ, RZ, UR5 ;  /* 0x00000005ff057e24 */ /* 0x000fe2000f8e00ff */
[----:B------:R-:W-:Y:S01]  /*1830*/  ULDC.64 UR4, c[0x4][0x70] ;  /* 0x01001c0000047ab9 */ /* 0x000fe20000000a00 */
[----:B------:R-:W-:Y:S02]  /*1840*/  IMAD.U32 R10, RZ, RZ, UR6 ;  /* 0x00000006ff0a7e24 */ /* 0x000fe4000f8e00ff */
[----:B------:R-:W-:Y:S02]  /*1850*/  IMAD.U32 R6, RZ, RZ, UR4 ;  /* 0x00000004ff067e24 */ /* 0x000fe4000f8e00ff */
[----:B------:R-:W-:-:S02]  /*1860*/  IMAD.U32 R7, RZ, RZ, UR5 ;  /* 0x00000005ff077e24 */ /* 0x000fc4000f8e00ff */
[----:B------:R-:W-:Y:S02]  /*1870*/  IMAD.U32 R11, RZ, RZ, UR7 ;  /* 0x00000007ff0b7e24 */ /* 0x000fe4000f8e00ff */
[----:B------:R-:W-:Y:S02]  /*1880*/  IMAD.MOV.U32 R8, RZ, RZ, 0x1e1 ;  /* 0x000001e1ff087424 */ /* 0x000fe400078e00ff */
[----:B------:R-:W-:Y:S02]  /*1890*/  IMAD.MOV.U32 R12, RZ, RZ, 0x1 ;  /* 0x00000001ff0c7424 */ /* 0x000fe400078e00ff */
[----:B0-----:R-:W-:-:S07]  /*18a0*/  IMAD.MOV.U32 R13, RZ, RZ, RZ ;  /* 0x000000ffff0d7224 */ /* 0x001fce00078e00ff */
[----:B------:R-:W-:-:S07]  /*18b0*/  LEPC R20, `(.L_x_20) ;  /* 0x000000001014794e */ /* 0x000fce0000000000 */
[----:B-1---5:R-:W-:Y:S05]  /*18c0*/  CALL.ABS.NOINC R14 ;  /* 0x000000000e007343 */ /* 0x022fea0003c00000 */
.L_x_20:
[----:B------:R-:W-:-:S13]  /*18d0*/  ISETP.NE.AND P0, PT, R74, 0x3, PT ;  /* 0x000000034a00780c */ /* 0x000fda0003f05270 */
[----:B------:R-:W-:Y:S05]  /*18e0*/  @!P0 BRA `(.L_x_21) ;  /* 0x0000000000048947 */ /* 0x000fea0003800000 */
[----:B------:R-:W-:Y:S01]  /*18f0*/  BPT.TRAP 0x1 ;  /* 0x000000040000795c */ /* 0x000fe20000300000 */
.L_x_21:
[----:B0-----:R-:W-:Y:S02]  /*1900*/  IMAD.U32 R3, RZ, RZ, UR36 ;  /* 0x00000024ff037e24 */ /* 0x001fe4000f8e00ff */
[----:B------:R-:W-:-:S03]  /*1910*/  IMAD.U32 R0, RZ, RZ, UR38 ;  /* 0x00000026ff007e24 */ /* 0x000fc6000f8e00ff */
[----:B------:R-:W-:Y:S02]  /*1920*/  LEA R3, R3, UR40, 0x3 ;  /* 0x0000002803037c11 */ /* 0x000fe4000f8e18ff */
[----:B------:R-:W-:-:S04]  /*1930*/  SHF.L.U32 R0, R0, 0x1f, RZ ;  /* 0x0000001f00007819 */ /* 0x000fc800000006ff */
[----:B------:R0:W1:Y:S01]  /*1940*/  SYNCS.PHASECHK.TRANS64.TRYWAIT P1, [R3+URZ], R0 ;  /* 0x00000000030075a7 */ /* 0x000062000802017f */
[----:B------:R-:W-:Y:S05]  /*1950*/  @!P0 BRA `(.L_x_22) ;  /* 0x0000000000048947 */ /* 0x000fea0003800000 */
[----:B------:R-:W-:Y:S01]  /*1960*/  BPT.TRAP 0x1 ;  /* 0x000000040000795c */ /* 0x000fe20000300000 */
.L_x_22:
[----:B-1----:R-:W-:Y:S05]  /*1970*/  @P1 BRA `(.L_x_23) ;  /* 0x0000000000081947 */ /* 0x002fea0003800000 */
[----:B------:R-:W1:Y:S02]  /*1980*/  SYNCS.PHASECHK.TRANS64.TRYWAIT P1, [R3+URZ], R0 ;  /* 0x00000000030075a7 */ /* 0x000e64000802017f */
[----:B-1----:R-:W-:Y:S05]  /*1990*/  @!P1 BRA `(.L_x_24) ;  /* 0x0000004c00849947 */ /* 0x002fea0003800000 */
.L_x_23:
[----:B------:R-:W-:Y:S05]  /*19a0*/  WARPSYNC.ALL ;  /* 0x0000000000007948 */ /* 0x000fea0003800000 */
[----:B------:R-:W-:Y:S01]  /*19b0*/  ULEA UR9, UR36, UR46, 0xb ;  /* 0x0000002e24097291 */ /* 0x000fe2000f8e583f */
[----:B------:R-:W-:Y:S01]  /*19c0*/  WARPGROUP.ARRIVE ;  /* 0x00000000000079c5 */ /* 0x000fe20000000000 */
[----:B------:R-:W-:Y:S01]  /*19d0*/  ULEA UR8, UR36, UR47, 0xb ;  /* 0x0000002f24087291 */ /* 0x000fe2000f8e583f */
[----:B01----:R-:W-:Y:S01]  /*19e0*/  IMAD.U32 R0, RZ, RZ, UR42 ;  /* 0x0000002aff007e24 */ /* 0x003fe2000f8e00ff */
[----:B------:R-:W-:Y:S01]  /*19f0*/  UMOV UR5, 0x40000040 ;  /* 0x4000004000057882 */ /* 0x000fe20000000000 */
[----:B------:R-:W-:-:S02]  /*1a00*/  UMOV UR7, 0x40000040 ;  /* 0x4000004000077882 */ /* 0x000fc40000000000 */
[----:B------:R-:W-:Y:S01]  /*1a10*/  UMOV UR4, UR9 ;  /* 0x0000000900047c82 */ /* 0x000fe20008000000 */
[----:B------:R-:W-:Y:S01]  /*1a20*/  ISETP.GE.AND P1, PT, R0, 0x1, PT ;  /* 0x000000010000780c */ /* 0x000fe20003f26270 */
[----:B------:R-:W-:Y:S02]  /*1a30*/  UMOV UR6, UR8 ;  /* 0x0000000800067c82 */ /* 0x000fe40008000000 */
[----:B------:R-:W-:Y:S01]  /*1a40*/  HGMMA.64x64x8.F32.TF32 R24, gdesc[UR4], RZ, !UPT, gsb0 ;  /* 0x04e00000041879f0 */ /* 0x000fe2000c0028ff */
[----:B------:R-:W-:Y:S02]  /*1a50*/  UIADD3 UR4, UR9, 0x2, URZ ;  /* 0x0000000209047890 */ /* 0x000fe4000fffe03f */
[----:B------:R-:W-:Y:S01]  /*1a60*/  UIADD3 UR6, UR8, 0x2, URZ ;  /* 0x0000000208067890 */ /* 0x000fe2000fffe03f */
[----:B------:R-:W-:Y:S01]  /*1a70*/  UMOV UR5, 0x40000040 ;  /* 0x4000004000057882 */ /* 0x000fe20000000000 */
[----:B------:R-:W-:Y:S01]  /*1a80*/  UMOV UR7, 0x40000040 ;  /* 0x4000004000077882 */ /* 0x000fe20000000000 */
[----:B------:R-:W-:-:S02]  /*1a90*/  WARPGROUP.DEPBAR.LE gsb0, 0x0 ;  /* 0x00008000000079c5 */ /* 0x000fc40000010000 */
[----:B------:R-:W-:-:S06]  /*1aa0*/  WARPGROUP.ARRIVE ;  /* 0x00000000000079c5 */ /* 0x000fcc0000000000 */
[----:B------:R-:W-:Y:S01]  /*1ab0*/  HGMMA.64x64x8.F32.TF32 R24, gdesc[UR4], R24, gsb0 ;  /* 0x04e00000041879f0 */ /* 0x000fe20008002818 */
[----:B------:R-:W-:Y:S02]  /*1ac0*/  UIADD3 UR4, UR9, 0x4, URZ ;  /* 0x0000000409047890 */ /* 0x000fe4000fffe03f */
[----:B------:R-:W-:Y:S01]  /*1ad0*/  UIADD3 UR6, UR8, 0x4, URZ ;  /* 0x0000000408067890 */ /* 0x000fe2000fffe03f */
[----:B------:R-:W-:Y:S01]  /*1ae0*/  UMOV UR5, 0x40000040 ;  /* 0x4000004000057882 */ /* 0x000fe20000000000 */
[----:B------:R-:W-:Y:S01]  /*1af0*/  UMOV UR7, 0x40000040 ;  /* 0x4000004000077882 */ /* 0x000fe20000000000 */
[----:B------:R-:W-:Y:S02]  /*1b00*/  WARPGROUP.DEPBAR.LE gsb0, 0x0 ;  /* 0x00008000000079c5 */ /* 0x000fe40000010000 */
        /* <DEDUP_REMOVED lines=92> */
[----:B------:R-:W-:Y:S03]  /*20d0*/  HGMMA.64x64x8.F32.TF32 R24, gdesc[UR4], R24, gsb0 ;  /* 0x04e00000041879f0 */ /* 0x000fe60008002818 */
[----:B------:R-:W-:Y:S02]  /*20e0*/  WARPGROUP.DEPBAR.LE gsb0, 0x0 ;  /* 0x00008000000079c5 */ /* 0x000fe40000010000 */
[----:B------:R-:W-:Y:S05]  /*20f0*/  @!P1 BRA `(.L_x_25) ;  /* 0x0000000800649947 */ /* 0x000fea0003800000 */
[----:B------:R-:W-:Y:S01]  /*2100*/  UIADD3 UR4, UR36, 0x1, URZ ;  /* 0x0000000124047890 */ /* 0x000fe2000fffe03f */
[----:B------:R-:W-:Y:S02]  /*2110*/  IMAD.U32 R0, RZ, RZ, UR42 ;  /* 0x0000002aff007e24 */ /* 0x000fe4000f8e00ff */
[----:B------:R-:W-:Y:S01]  /*2120*/  IMAD.U32 R3, RZ, RZ, UR36 ;  /* 0x00000024ff037e24 */ /* 0x000fe2000f8e00ff */
[----:B------:R-:W-:-:S04]  /*2130*/  UISETP.NE.AND UP0, UPT, UR4, 0x3, UPT ;  /* 0x000000030400788c */ /* 0x000fc8000bf05270 */
[----:B------:R-:W-:Y:S02]  /*2140*/  USEL UR5, URZ, 0x1, UP0 ;  /* 0x000000013f057887 */ /* 0x000fe40008000000 */
[----:B------:R-:W-:Y:S02]  /*2150*/  USEL UR4, UR4, URZ, UP0 ;  /* 0x0000003f04047287 */ /* 0x000fe40008000000 */
[----:B------:R-:W-:-:S06]  /*2160*/  ULOP3.LUT UR5, UR38, UR5, URZ, 0x3c, !UPT ;  /* 0x0000000526057292 */ /* 0x000fcc000f8e3c3f */
[----:B------:R-:W-:-:S07]  /*2170*/  IMAD.U32 R6, RZ, RZ, UR5 ;  /* 0x00000005ff067e24 */ /* 0x000fce000f8e00ff */
.L_x_32:
[----:B------:R-:W-:Y:S05]  /*2180*/  @!P0 BRA `(.L_x_26) ;  /* 0x0000000000048947 */ /* 0x000fea0003800000 */
[----:B------:R-:W-:Y:S01]  /*2190*/  BPT.TRAP 0x1 ;  /* 0x000000040000795c */ /* 0x000fe20000300000 */
.L_x_26:
[----:B------:R-:W-:Y:S01]  /*21a0*/  ULEA UR5, UR4, UR40, 0x3 ;  /* 0x0000002804057291 */ /* 0x000fe2000f8e183f */
[----:B------:R-:W-:-:S08]  /*21b0*/  SHF.L.U32 R4, R6, 0x1f, RZ ;  /* 0x0000001f06047819 */ /* 0x000fd000000006ff */
[----:B------:R0:W1:Y:S01]  /*21c0*/  SYNCS.PHASECHK.TRANS64.TRYWAIT P1, [UR5], R4 ;  /* 0x00000004ff0075a7 */ /* 0x0000620008020145 */
[----:B------:R-:W-:Y:S05]  /*21d0*/  @!P0 BRA `(.L_x_27) ;  /* 0x0000000000048947 */ /* 0x000fea0003800000 */
[----:B------:R-:W-:Y:S01]  /*21e0*/  BPT.TRAP 0x1 ;  /* 0x000000040000795c */ /* 0x000fe20000300000 */
.L_x_27:
[----:B-1----:R-:W-:Y:S05]  /*21f0*/  @P1 BRA `(.L_x_28) ;  /* 0x0000000000081947 */ /* 0x002fea0003800000 */
[----:B------:R-:W1:Y:S02]  /*2200*/  SYNCS.PHASECHK.TRANS64.TRYWAIT P1, [UR5], R4 ;  /* 0x00000004ff0075a7 */ /* 0x000e640008020145 */
[----:B-1----:R-:W-:Y:S05]  /*2210*/  @!P1 BRA `(.L_x_29) ;  /* 0x0000004400789947 */ /* 0x002fea0003800000 */
.L_x_28:
[----:B------:R-:W-:Y:S01]  /*2220*/  ULEA UR5, UR4, UR47, 0xb ;  /* 0x0000002f04057291 */ /* 0x000fe2000f8e583f */
[----:B------:R-:W-:Y:S01]  /*2230*/  WARPGROUP.ARRIVE ;  /* 0x00000000000079c5 */ /* 0x000fe20000000000 */
[----:B------:R-:W-:Y:S01]  /*2240*/  ULEA UR6, UR4, UR46, 0xb ;  /* 0x0000002e04067291 */ /* 0x000fe2000f8e583f */
[----:B------:R-:W-:Y:S01]  /*2250*/  UMOV UR11, 0x40000040 ;  /* 0x40000040000b7882 */ /* 0x000fe20000000000 */
[----:B------:R-:W-:-:S03]  /*2260*/  UMOV UR9, 0x40000040 ;  /* 0x4000004000097882 */ /* 0x000fc60000000000 */
[----:B------:R-:W-:Y:S02]  /*2270*/  UMOV UR10, UR5 ;  /* 0x00000005000a7c82 */ /* 0x000fe40008000000 */
[----:B------:R-:W-:Y:S02]  /*2280*/  UMOV UR8, UR6 ;  /* 0x0000000600087c82 */ /* 0x000fe40008000000 */
[----:B------:R-:W-:Y:S01]  /*2290*/  HGMMA.64x64x8.F32.TF32 R24, gdesc[UR8], R24, gsb0 ;  /* 0x04e00000081879f0 */ /* 0x000fe20008002818 */
        /* <DEDUP_REMOVED lines=107> */
[----:B------:R-:W-:Y:S01]  /*2950*/  BPT.TRAP 0x1 ;  /* 0x000000040000795c */ /* 0x000fe20000300000 */
.L_x_30:
[----:B------:R-:W-:-:S13]  /*2960*/  ISETP.NE.AND P1, PT, R71, RZ, PT ;  /* 0x000000ff4700720c */ /* 0x000fda0003f25270 */
[----:B01----:R-:W-:-:S05]  /*2970*/  @P1 LEA R4, R3, UR40, 0x3 ;  /* 0x0000002803041c11 */ /* 0x003fca000f8e18ff */
[----:B------:R-:W-:-:S05]  /*2980*/  @P1 VIADD R5, R4, 0x18 ;  /* 0x0000001804051836 */ /* 0x000fca0000000000 */
[----:B------:R-:W-:-:S04]  /*2990*/  @P1 PRMT R5, R56, 0x654, R5 ;  /* 0x0000065438051816 */ /* 0x000fc80000000005 */
[----:B------:R0:W-:Y:S01]  /*29a0*/  @P1 SYNCS.ARRIVE.TRANS64.RED.A1T0 RZ, [R5+URZ], RZ ;  /* 0x000000ff05ff19a7 */ /* 0x0001e2000810043f */
[----:B------:R-:W-:-:S13]  /*29b0*/  ISETP.GT.U32.AND P1, PT, R23, 0x1, PT ;  /* 0x000000011700780c */ /* 0x000fda0003f24070 */
[----:B0-----:R-:W-:Y:S05]  /*29c0*/  @P1 BRA `(.L_x_31) ;  /* 0x0000000000041947 */ /* 0x001fea0003800000 */
[----:B------:R-:W-:Y:S01]  /*29d0*/  BPT.TRAP 0x1 ;  /* 0x000000040000795c */ /* 0x000fe20000300000 */
.L_x_31:
[----:B------:R-:W-:Y:S01]  /*29e0*/  UIADD3 UR4, UR4, 0x1, URZ ;  /* 0x0000000104047890 */ /* 0x000fe2000fffe03f */
[C---:B------:R-:W-:Y:S01]  /*29f0*/  ISETP.GT.AND P2, PT, R0.reuse, 0x1, PT ;  /* 0x000000010000780c */ /* 0x040fe20003f44270 */
[----:B------:R-:W-:Y:S02]  /*2a00*/  VIADD R3, R3, 0x1 ;  /* 0x0000000103037836 */ /* 0x000fe40000000000 */
[----:B------:R-:W-:Y:S01]  /*2a10*/  UISETP.NE.AND UP0, UPT, UR4, 0x3, UPT ;  /* 0x000000030400788c */ /* 0x000fe2000bf05270 */
[----:B------:R-:W-:Y:S02]  /*2a20*/  VIADD R0, R0, 0xffffffff ;  /* 0xffffffff00007836 */ /* 0x000fe40000000000 */
[C---:B------:R-:W-:Y:S01]  /*2a30*/  ISETP.NE.AND P1, PT, R3.reuse, 0x3, PT ;  /* 0x000000030300780c */ /* 0x040fe20003f25270 */
[----:B------:R-:W-:Y:S02]  /*2a40*/  USEL UR5, URZ, 0x1, UP0 ;  /* 0x000000013f057887 */ /* 0x000fe40008000000 */
[----:B------:R-:W-:Y:S01]  /*2a50*/  USEL UR4, UR4, URZ, UP0 ;  /* 0x0000003f04047287 */ /* 0x000fe20008000000 */
[----:B------:R-:W-:-:S03]  /*2a60*/  SEL R3, R3, RZ, P1 ;  /* 0x000000ff03037207 */ /* 0x000fc60000800000 */
[----:B------:R-:W-:Y:S01]  /*2a70*/  LOP3.LUT R6, R6, UR5, RZ, 0x3c, !PT ;  /* 0x0000000506067c12 */ /* 0x000fe2000f8e3cff */
[----:B------:R-:W-:Y:S07]  /*2a80*/  @P2 BRA `(.L_x_32) ;  /* 0xfffffff400bc2947 */ /* 0x000fee000383ffff */
.L_x_25:
[----:B------:R-:W0:Y:S01]  /*2a90*/  LDC R0, c[0x0][0x28c] ;  /* 0x0000a300ff007b82 */ /* 0x000e220000000800 */
[----:B------:R-:W-:-:S04]  /*2aa0*/  IMAD.U32 R3, RZ, RZ, UR44 ;  /* 0x0000002cff037e24 */ /* 0x000fc8000f8e00ff */
[----:B------:R1:W-:Y:S01]  /*2ab0*/  SYNCS.ARRIVE.TRANS64.A1T0 RZ, [R3+UR41], RZ ;  /* 0x000000ff03ff79a7 */ /* 0x0003e20008100029 */
[----:B0-----:R-:W-:-:S13]  /*2ac0*/  ISETP.GE.AND P1, PT, R0, 0x1, PT ;  /* 0x000000010000780c */ /* 0x001fda0003f26270 */
[----:B-1----:R-:W-:Y:S05]  /*2ad0*/  @!P1 BRA `(.L_x_33) ;  /* 0x0000000000449947 */ /* 0x002fea0003800000 */
[----:B------:R-:W-:Y:S05]  /*2ae0*/  @!P0 BRA `(.L_x_34) ;  /* 0x0000000000048947 */ /* 0x000fea0003800000 */
[----:B------:R-:W-:Y:S01]  /*2af0*/  BPT.TRAP 0x1 ;  /* 0x000000040000795c */ /* 0x000fe20000300000 */
.L_x_34:
[----:B------:R-:W-:-:S13]  /*2b00*/  ISETP.NE.AND P0, PT, R71, RZ, PT ;  /* 0x000000ff4700720c */ /* 0x000fda0003f05270 */
[----:B------:R-:W-:-:S05]  /*2b10*/  VOTEU.ANY UP0, P0 ;  /* 0x00000000003f7886 */ /* 0x000fca0000000100 */
[----:B------:R-:W-:-:S06]  /*2b20*/  @UP0 UIADD3 UR4, UR36, UR42, URZ ;  /* 0x0000002a24040290 */ /* 0x000fcc000fffe03f */
[----:B------:R-:W-:Y:S02]  /*2b30*/  IMAD.U32 R4, RZ, RZ, UR4 ;  /* 0x00000004ff047e24 */ /* 0x000fe4000f8e00ff */
[----:B------:R-:W-:Y:S02]  /*2b40*/  IMAD.U32 R3, RZ, RZ, UR4 ;  /* 0x00000004ff037e24 */ /* 0x000fe4000f8e00ff */
[----:B------:R-:W-:-:S05]  /*2b50*/  @P0 IMAD.WIDE.U32 R4, R4, -0x55555555, RZ ;  /* 0xaaaaaaab04040825 */ /* 0x000fca00078e00ff */
[----:B------:R-:W-:-:S05]  /*2b60*/  @P0 SHF.R.U32.HI R0, RZ, 0x1, R5 ;  /* 0x00000001ff000819 */ /* 0x000fca0000011605 */
[----:B------:R-:W-:-:S05]  /*2b70*/  @P0 IMAD R0, R0, -0x3, R3 ;  /* 0xfffffffd00000824 */ /* 0x000fca00078e0203 */
[----:B------:R-:W-:-:S05]  /*2b80*/  @P0 LEA R0, R0, UR40, 0x3 ;  /* 0x0000002800000c11 */ /* 0x000fca000f8e18ff */
[----:B------:R-:W-:-:S05]  /*2b90*/  @P0 VIADD R3, R0, 0x18 ;  /* 0x0000001800030836 */ /* 0x000fca0000000000 */
[----:B------:R-:W-:-:S04]  /*2ba0*/  @P0 PRMT R3, R56, 0x654, R3 ;  /* 0x0000065438030816 */ /* 0x000fc80000000003 */
[----:B------:R0:W-:Y:S01]  /*2bb0*/  @P0 SYNCS.ARRIVE.TRANS64.RED.A1T0 RZ, [R3+URZ], RZ ;  /* 0x000000ff03ff09a7 */ /* 0x0001e2000810043f */
[----:B------:R-:W-:-:S13]  /*2bc0*/  ISETP.GT.U32.AND P0, PT, R23, 0x1, PT ;  /* 0x000000011700780c */ /* 0x000fda0003f04070 */
[----:B0-----:R-:W-:Y:S05]  /*2bd0*/  @P0 BRA `(.L_x_33) ;  /* 0x0000000000040947 */ /* 0x001fea0003800000 */
[----:B------:R-:W-:Y:S01]  /*2be0*/  BPT.TRAP 0x1 ;  /* 0x000000040000795c */ /* 0x000fe20000300000 */
.L_x_33:
[----:B------:R-:W-:Y:S01]  /*2bf0*/  SHF.L.U32 R0, R75, 0x1f, RZ ;  /* 0x0000001f4b007819 */ /* 0x000fe200000006ff */
[----:B------:R-:W-:Y:S01]  /*2c00*/  UIADD3 UR36, UR36, UR39, URZ ;  /* 0x0000002724247290 */ /* 0x000fe2000fffe03f */
[----:B------:R-:W-:Y:S01]  /*2c10*/  SHF.R.S32.HI R11, RZ, 0x1f, R19 ;  /* 0x0000001fff0b7819 */ /* 0x000fe20000011413 */
[----:B------:R-:W-:Y:S01]  /*2c20*/  UISETP.GE.U32.AND UP1, UPT, UR39, 0x3, UPT ;  /* 0x000000032700788c */ /* 0x000fe2000bf26070 */
[----:B------:R-:W0:Y:S01]  /*2c30*/  SYNCS.PHASECHK.TRANS64.TRYWAIT P0, [UR43+0x8], R0 ;  /* 0x00000800ff0075a7 */ /* 0x000e22000800016b */
[----:B------:R-:W-:-:S04]  /*2c40*/  UISETP.GT.U32.AND UP0, UPT, UR36, 0x2, UPT ;  /* 0x000000022400788c */ /* 0x000fc8000bf04070 */
[----:B------:R-:W-:-:S04]  /*2c50*/  UISETP.LT.U32.AND UP0, UPT, UR39, 0x3, UP0 ;  /* 0x000000032700788c */ /* 0x000fc80008701070 */
[----:B------:R-:W-:Y:S02]  /*2c60*/  USEL UR6, URZ, 0x1, !UP0 ;  /* 0x000000013f067887 */ /* 0x000fe4000c000000 */
[----:B------:R-:W-:Y:S02]  /*2c70*/  @UP1 UIMAD.WIDE.U32 UR4, UR36, -0x55555555, URZ ;  /* 0xaaaaaaab240418a5 */ /* 0x000fe4000f8e003f */
[----:B------:R-:W-:Y:S02]  /*2c80*/  ULOP3.LUT UR38, UR38, UR6, URZ, 0x3c, !UPT ;  /* 0x0000000626267292 */ /* 0x000fe4000f8e3c3f */
[----:B------:R-:W-:-:S04]  /*2c90*/  @UP1 USHF.R.U32.HI UR4, URZ, 0x1, UR5 ;  /* 0x000000013f041899 */ /* 0x000fc80008011605 */
[----:B------:R-:W-:Y:S01]  /*2ca0*/  @UP1 ULOP3.LUT UR38, UR38, 0x1, UR4, 0x78, !UPT ;  /* 0x0000000126261892 */ /* 0x000fe2000f8e7804 */
[----:B0-----:R-:W-:Y:S11]  /*2cb0*/  @!P0 BRA `(.L_x_35) ;  /* 0x0000003800e88947 */ /* 0x001ff60003800000 */
.L_x_124:
[----:B0-----:R-:W-:Y:S01]  /*2cc0*/  IMAD.SHL.U32 R3, R22, 0x40, RZ ;  /* 0x0000004016037824 */ /* 0x001fe200078e00ff */
[----:B------:R-:W-:Y:S01]  /*2cd0*/  ULDC UR6, c[0x0][0x284] ;  /* 0x0000a10000067ab9 */ /* 0x000fe20000000800 */
[----:B------:R-:W-:Y:S01]  /*2ce0*/  IMAD.SHL.U32 R12, R18, 0x40, RZ ;  /* 0x00000040120c7824 */ /* 0x000fe200078e00ff */
[----:B------:R-:W-:Y:S01]  /*2cf0*/  ULDC.64 UR4, c[0x0][0x5d0] ;  /* 0x0001740000047ab9 */ /* 0x000fe20000000a00 */
[----:B------:R-:W-:Y:S01]  /*2d00*/  IMAD.WIDE R20, R22, 0x40, R60 ;  /* 0x0000004016147825 */ /* 0x000fe200078e023c */
[----:B------:R-:W-:Y:S01]  /*2d10*/  ISETP.GE.AND P0, PT, R3, UR6, PT ;  /* 0x0000000603007c0c */ /* 0x000fe2000bf06270 */
[----:B------:R-:W-:Y:S01]  /*2d20*/  ULDC UR6, c[0x0][0x288] ;  /* 0x0000a20000067ab9 */ /* 0x000fe20000000800 */
[----:B------:R-:W-:Y:S01]  /*2d30*/  SHF.R.S32.HI R13, RZ, 0x1f, R12 ;  /* 0x0000001fff0d7819 */ /* 0x000fe2000001140c */
[----:B------:R-:W-:Y:S01]  /*2d40*/  IMAD R0, R11, UR4, RZ ;  /* 0x000000040b007c24 */ /* 0x000fe2000f8e02ff */
[----:B------:R-:W-:Y:S01]  /*2d50*/  ISETP.GE.OR P0, PT, R12, UR6, P0 ;  /* 0x000000060c007c0c */ /* 0x000fe20008706670 */
[----:B------:R-:W-:-:S04]  /*2d60*/  IMAD.WIDE.U32 R4, R19, UR4, R62 ;  /* 0x0000000413047c25 */ /* 0x000fc8000f8e003e */
[----:B------:R-:W-:Y:S01]  /*2d70*/  IMAD R7, R19, UR5, R0 ;  /* 0x0000000513077c24 */ /* 0x000fe2000f8e0200 */
[----:B------:R-:W-:Y:S01]  /*2d80*/  IADD3 R4, P1, R12, R4, RZ ;  /* 0x000000040c047210 */ /* 0x000fe20007f3e0ff */
[----:B------:R-:W-:Y:S02]  /*2d90*/  ULDC.64 UR4, c[0x0][0x5c8] ;  /* 0x0001720000047ab9 */ /* 0x000fe40000000a00 */
[----:B------:R-:W-:Y:S01]  /*2da0*/  IMAD R9, R21, UR4, RZ ;  /* 0x0000000415097c24 */ /* 0x000fe2000f8e02ff */
[----:B------:R-:W-:-:S03]  /*2db0*/  IADD3.X R5, R13, R5, R7, P1, !PT ;  /* 0x000000050d057210 */ /* 0x000fc60000ffe407 */
[C---:B------:R-:W-:Y:S02]  /*2dc0*/  IMAD R9, R20.reuse, UR5, R9 ;  /* 0x0000000514097c24 */ /* 0x040fe4000f8e0209 */
[----:B------:R-:W-:Y:S01]  /*2dd0*/  IMAD.WIDE.U32 R72, R20, UR4, R4 ;  /* 0x0000000414487c25 */ /* 0x000fe2000f8e0004 */
[----:B------:R-:W-:Y:S06]  /*2de0*/  @P0 BRA `(.L_x_36) ;  /* 0x0000002000540947 */ /* 0x000fec0003800000 */
[----:B-----5:R-:W-:Y:S01]  /*2df0*/  FSETP.NEU.AND P0, PT, R58, RZ, PT ;  /* 0x000000ff3a00720b */ /* 0x020fe20003f0d000 */
[----:B------:R-:W-:Y:S01]  /*2e00*/  IMAD.IADD R22, R67, 0x1, -R12 ;  /* 0x0000000143167824 */ /* 0x000fe200078e0a0c */
[----:B------:R-:W-:Y:S01]  /*2e10*/  BSSY B0, `(.L_x_36) ;  /* 0x0000212000007945 */ /* 0x000fe20003800000 */
[----:B------:R-:W-:Y:S02]  /*2e20*/  IMAD.IADD R0, R70, 0x1, -R3 ;  /* 0x0000000146007824 */ /* 0x000fe400078e0a03 */
[----:B------:R-:W-:Y:S01]  /*2e30*/  IMAD.IADD R83, R73, 0x1, R9 ;  /* 0x0000000149537824 */ /* 0x000fe200078e0209 */
[----:B------:R-:W-:-:S04]  /*2e40*/  ISETP.GT.AND P3, PT, R22, RZ, PT ;  /* 0x000000ff1600720c */ /* 0x000fc80003f64270 */
[----:B------:R-:W-:-:S03]  /*2e50*/  ISETP.GT.AND P2, PT, R0, RZ, P3 ;  /* 0x000000ff0000720c */ /* 0x000fc60001f44270 */
[----:B------:R-:W-:Y:S10]  /*2e60*/  @!P0 BRA `(.L_x_37) ;  /* 0x0000001400d88947 */ /* 0x000ff40003800000 */
[----:B------:R-:W0:Y:S01]  /*2e70*/  LDC.64 R76, c[0x0][0x5b8] ;  /* 0x00016e00ff4c7b82 */ /* 0x000e220000000a00 */
[----:B------:R-:W-:-:S07]  /*2e80*/  ULDC.64 UR4, c[0x0][0x5c0] ;  /* 0x0001700000047ab9 */ /* 0x000fce0000000a00 */
[----:B------:R-:W1:Y:S08]  /*2e90*/  LDC.64 R78, c[0x0][0x5b0] ;  /* 0x00016c00ff4e7b82 */ /* 0x000e700000000a00 */
[----:B------:R-:W2:Y:S01]  /*2ea0*/  LDC.64 R80, c[0x0][0x5a8] ;  /* 0x00016a00ff507b82 */ /* 0x000ea20000000a00 */
[-C--:B0-----:R-:W-:Y:S02]  /*2eb0*/  IMAD R6, R11, R76.reuse, RZ ;  /* 0x0000004c0b067224 */ /* 0x081fe400078e02ff */
[----:B------:R-:W-:-:S04]  /*2ec0*/  IMAD.WIDE.U32 R4, R19, R76, R62 ;  /* 0x0000004c13047225 */ /* 0x000fc800078e003e */
[----:B------:R-:W-:Y:S01]  /*2ed0*/  IMAD R73, R19, R77, R6 ;  /* 0x0000004d13497224 */ /* 0x000fe200078e0206 */
[----:B------:R-:W-:Y:S01]  /*2ee0*/  IADD3 R8, P0, R12, R4, RZ ;  /* 0x000000040c087210 */ /* 0x000fe20007f1e0ff */
[----:B-1----:R-:W-:-:S03]  /*2ef0*/  IMAD R3, R21, R78, RZ ;  /* 0x0000004e15037224 */ /* 0x002fc600078e02ff */
[----:B------:R-:W-:Y:S01]  /*2f00*/  IADD3.X R9, R13, R5, R73, P0, !PT ;  /* 0x000000050d097210 */ /* 0x000fe200007fe449 */
[C---:B------:R-:W-:Y:S02]  /*2f10*/  IMAD R21, R20.reuse, R79, R3 ;  /* 0x0000004f14157224 */ /* 0x040fe400078e0203 */
[----:B------:R-:W-:-:S04]  /*2f20*/  IMAD.WIDE.U32 R4, R20, R78, R8 ;  /* 0x0000004e14047225 */ /* 0x000fc800078e0008 */
[----:B------:R-:W-:Y:S01]  /*2f30*/  IMAD.IADD R3, R5, 0x1, R21 ;  /* 0x0000000105037824 */ /* 0x000fe200078e0215 */
[----:B--2---:R-:W-:-:S04]  /*2f40*/  LEA R10, P0, R4, R80, 0x2 ;  /* 0x00000050040a7211 */ /* 0x004fc800078010ff */
[----:B------:R-:W-:-:S05]  /*2f50*/  LEA.HI.X R11, R4, R81, R3, 0x2, P0 ;  /* 0x00000051040b7211 */ /* 0x000fca00000f1403 */
[----:B------:R0:W2:Y:S01]  /*2f60*/  @P2 LDG.E.LTC128B R3, desc[UR48][R10.64] ;  /* 0x000000300a032981 */ /* 0x0000a2000c1e1920 */
[----:B------:R-:W-:Y:S01]  /*2f70*/  IMAD.WIDE.U32 R4, R20, R78, R12 ;  /* 0x0000004e14047225 */ /* 0x000fe200078e000c */
[----:B------:R-:W-:Y:S01]  /*2f80*/  LEA R6, P1, R72, UR4, 0x2 ;  /* 0x0000000448067c11 */ /* 0x000fe2000f8210ff */
[----:B------:R-:W-:Y:S01]  /*2f90*/  BSSY B1, `(.L_x_38) ;  /* 0x0000014000017945 */ /* 0x000fe20003800000 */
[----:B------:R-:W-:-:S04]  /*2fa0*/  IADD3 R14, P0, R62, R4, RZ ;  /* 0x000000043e0e7210 */ /* 0x000fc80007f1e0ff */
[----:B------:R-:W-:Y:S01]  /*2fb0*/  IADD3.X R15, R63, R21, R5, P0, !PT ;  /* 0x000000153f0f7210 */ /* 0x000fe200007fe405 */
[----:B0-----:R-:W-:Y:S01]  /*2fc0*/  IMAD.SHL.U32 R10, R78, 0x8, RZ ;  /* 0x000000084e0a7824 */ /* 0x001fe200078e00ff */
[----:B------:R-:W-:Y:S02]  /*2fd0*/  ISETP.GT.AND P0, PT, R22, 0x1, PT ;  /* 0x000000011600780c */ /* 0x000fe40003f04270 */
[----:B------:R-:W-:Y:S01]  /*2fe0*/  SHF.L.U64.HI R11, R78, 0x3, R79 ;  /* 0x000000034e0b7819 */ /* 0x000fe2000001024f */
[----:B------:R-:W-:-:S04]  /*2ff0*/  IMAD.WIDE.U32 R14, R19, R76, R14 ;  /* 0x0000004c130e7225 */ /* 0x000fc800078e000e */
[----:B------:R-:W-:Y:S01]  /*3000*/  IMAD.IADD R5, R73, 0x1, R15 ;  /* 0x0000000149057824 */ /* 0x000fe200078e020f */
[----:B------:R-:W-:Y:S01]  /*3010*/  LEA R4, P4, R14, R80, 0x2 ;  /* 0x000000500e047211 */ /* 0x000fe200078810ff */
[----:B------:R-:W-:-:S03]  /*3020*/  IMAD.WIDE.U32 R10, R20, R78, R10 ;  /* 0x0000004e140a7225 */ /* 0x000fc600078e000a */
[----:B------:R-:W-:Y:S02]  /*3030*/  LEA.HI.X R5, R14, R81, R5, 0x2, P4 ;  /* 0x000000510e057211 */ /* 0x000fe400020f1405 */
[----:B--2---:R-:W-:-:S05]  /*3040*/  LOP3.LUT R7, R3, 0xffffe000, RZ, 0xc0, !PT ;  /* 0xffffe00003077812 */ /* 0x004fca00078ec0ff */
[----:B------:R-:W-:-:S04]  /*3050*/  FMUL R7, R7, R58 ;  /* 0x0000003a07077220 */ /* 0x000fc80000400000 */
[----:B------:R-:W-:Y:S01]  /*3060*/  FFMA R77, R24, R57, R7 ;  /* 0x00000039184d7223 */ /* 0x000fe20000000007 */
[----:B------:R-:W-:Y:S02]  /*3070*/  LEA.HI.X R7, R72, UR5, R83, 0x2, P1 ;  /* 0x0000000548077c11 */ /* 0x000fe400088f1453 */
[----:B------:R-:W-:Y:S02]  /*3080*/  ISETP.GT.AND P1, PT, R0, RZ, P0 ;  /* 0x000000ff0000720c */ /* 0x000fe40000724270 */
[----:B------:R-:W-:-:S05]  /*3090*/  F2FP.TF32.F32.PACK_B R77, R77 ;  /* 0x0000004dff4d723e */ /* 0x000fca00024050ff */
[----:B------:R0:W-:Y:S06]  /*30a0*/  @P2 STG.E desc[UR48][R6.64], R77 ;  /* 0x0000004d06002986 */ /* 0x0001ec000c101930 */
[----:B------:R-:W-:Y:S05]  /*30b0*/  @!P1 BRA `(.L_x_39) ;  /* 0x0000000000049947 */ /* 0x000fea0003800000 */
[----:B------:R1:W5:Y:S02]  /*30c0*/  LDG.E.LTC128B R3, desc[UR48][R4.64+0x4] ;  /* 0x0000043004037981 */ /* 0x000364000c1e1920 */
.L_x_39:
[----:B------:R-:W-:Y:S05]  /*30d0*/  BSYNC B1 ;  /* 0x0000000000017941 */ /* 0x000fea0003800000 */
.L_x_38:
[----:B-----5:R-:W-:Y:S01]  /*30e0*/  LOP3.LUT R15, R3, 0xffffe000, RZ, 0xc0, !PT ;  /* 0xffffe000030f7812 */ /* 0x020fe200078ec0ff */
[----:B------:R-:W-:Y:S01]  /*30f0*/  IMAD.IADD R21, R21, 0x1, R11 ;  /* 0x0000000115157824 */ /* 0x000fe200078e020b */
[----:B------:R-:W-:Y:S02]  /*3100*/  IADD3 R11, P2, R8, R10, RZ ;  /* 0x0000000a080b7210 */ /* 0x000fe40007f5e0ff */
[----:B------:R-:W-:Y:S01]  /*3110*/  ISETP.GT.AND P3, PT, R0, 0x8, P3 ;  /* 0x000000080000780c */ /* 0x000fe20001f64270 */
[----:B------:R-:W-:Y:S02]  /*3120*/  FMUL R8, R15, R58 ;  /* 0x0000003a0f087220 */ /* 0x000fe40000400000 */
[----:B------:R-:W-:Y:S01]  /*3130*/  IMAD.X R18, R21, 0x1, R9, P2 ;  /* 0x0000000115127824 */ /* 0x000fe200010e0609 */
[----:B------:R-:W-:Y:S01]  /*3140*/  LEA R14, P2, R11, R80, 0x2 ;  /* 0x000000500b0e7211 */ /* 0x000fe200078410ff */
[----:B------:R-:W-:-:S03]  /*3150*/  FFMA R25, R25, R57, R8 ;  /* 0x0000003919197223 */ /* 0x000fc60000000008 */
[----:B------:R-:W-:Y:S01]  /*3160*/  LEA.HI.X R15, R11, R81, R18, 0x2, P2 ;  /* 0x000000510b0f7211 */ /* 0x000fe200010f1412 */
[----:B------:R-:W-:Y:S01]  /*3170*/  IMAD.MOV.U32 R18, RZ, RZ, R3 ;  /* 0x000000ffff127224 */ /* 0x000fe200078e0003 */
[----:B------:R-:W-:-:S05]  /*3180*/  F2FP.TF32.F32.PACK_B R25, R25 ;  /* 0x00000019ff19723e */ /* 0x000fca00024050ff */
[----:B------:R2:W-:Y:S04]  /*3190*/  @P1 STG.E desc[UR48][R6.64+0x4], R25 ;  /* 0x0000041906001986 */ /* 0x0005e8000c101930 */
[----:B------:R-:W3:Y:S01]  /*31a0*/  @P3 LDG.E.LTC128B R18, desc[UR48][R14.64] ;  /* 0x000000300e123981 */ /* 0x000ee2000c1e1920 */
[----:B------:R-:W-:Y:S01]  /*31b0*/  IADD3 R12, P1, P2, R62, R10, R12 ;  /* 0x0000000a3e0c7210 */ /* 0x000fe20007a3e00c */
[----:B------:R-:W-:Y:S01]  /*31c0*/  BSSY B1, `(.L_x_40) ;  /* 0x0000011000017945 */ /* 0x000fe20003800000 */
[----:B------:R-:W-:Y:S02]  /*31d0*/  SHF.L.U64.HI R9, R59, 0x2, R64 ;  /* 0x000000023b097819 */ /* 0x000fe40000010240 */
[----:B------:R-:W-:Y:S02]  /*31e0*/  IADD3.X R13, R63, R21, R13, P1, P2 ;  /* 0x000000153f0d7210 */ /* 0x000fe40000fe440d */
[----:B------:R-:W-:-:S02]  /*31f0*/  LEA R10, P1, R59, R6, 0x2 ;  /* 0x000000063b0a7211 */ /* 0x000fc400078210ff */
[----:B------:R-:W-:Y:S01]  /*3200*/  ISETP.GT.AND P0, PT, R0, 0x8, P0 ;  /* 0x000000080000780c */ /* 0x000fe20000704270 */
[----:B------:R-:W-:-:S04]  /*3210*/  IMAD.WIDE.U32 R12, R19, R76, R12 ;  /* 0x0000004c130c7225 */ /* 0x000fc800078e000c */
[----:B------:R-:W-:Y:S01]  /*3220*/  IMAD.X R11, R9, 0x1, R7, P1 ;  /* 0x00000001090b7824 */ /* 0x000fe200008e0607 */
[----:B------:R-:W-:Y:S02]  /*3230*/  LEA R8, P2, R12, R80, 0x2 ;  /* 0x000000500c087211 */ /* 0x000fe400078410ff */
[----:B---3--:R-:W-:-:S05]  /*3240*/  LOP3.LUT R3, R18, 0xffffe000, RZ, 0xc0, !PT ;  /* 0xffffe00012037812 */ /* 0x008fca00078ec0ff */
[----:B------:R-:W-:-:S04]  /*3250*/  FMUL R3, R3, R58 ;  /* 0x0000003a03037220 */ /* 0x000fc80000400000 */
[----:B------:R-:W-:Y:S01]  /*3260*/  FFMA R19, R26, R57, R3 ;  /* 0x000000391a137223 */ /* 0x000fe20000000003 */
[----:B------:R-:W-:-:S04]  /*3270*/  IMAD.IADD R3, R73, 0x1, R13 ;  /* 0x0000000149037824 */ /* 0x000fc800078e020d */
[----:B------:R-:W-:Y:S02]  /*3280*/  F2FP.TF32.F32.PACK_B R19, R19 ;  /* 0x00000013ff13723e */ /* 0x000fe400024050ff */
[----:B------:R-:W-:-:S03]  /*3290*/  LEA.HI.X R9, R12, R81, R3, 0x2, P2 ;  /* 0x000000510c097211 */ /* 0x000fc600010f1403 */
[----:B------:R2:W-:Y:S01]  /*32a0*/  @P3 STG.E desc[UR48][R10.64], R19 ;  /* 0x000000130a003986 */ /* 0x0005e2000c101930 */
[----:B------:R-:W-:Y:S05]  /*32b0*/  @!P0 BRA `(.L_x_41) ;  /* 0x0000000000048947 */ /* 0x000fea0003800000 */
[----:B------:R3:W5:Y:S02]  /*32c0*/  LDG.E.LTC128B R18, desc[UR48][R8.64+0x4] ;  /* 0x0000043008127981 */ /* 0x000764000c1e1920 */
.L_x_41:
[----:B------:R-:W-:Y:S05]  /*32d0*/  BSYNC B1 ;  /* 0x0000000000017941 */ /* 0x000fea0003800000 */
.L_x_40:
[----:B-----5:R-:W-:Y:S01]  /*32e0*/  LOP3.LUT R3, R18, 0xffffe000, RZ, 0xc0, !PT ;  /* 0xffffe00012037812 */ /* 0x020fe200078ec0ff */
[----:B------:R-:W-:Y:S01]  /*32f0*/  BSSY B1, `(.L_x_42) ;  /* 0x0000009000017945 */ /* 0x000fe20003800000 */
[----:B------:R-:W-:-:S03]  /*3300*/  ISETP.GT.AND P1, PT, R22, 0x8, PT ;  /* 0x000000081600780c */ /* 0x000fc60003f24270 */
[----:B------:R-:W-:Y:S01]  /*3310*/  FMUL R12, R3, R58 ;  /* 0x0000003a030c7220 */ /* 0x000fe20000400000 */
[----:B------:R-:W-:-:S03]  /*3320*/  ISETP.GT.AND P2, PT, R0, RZ, P1 ;  /* 0x000000ff0000720c */ /* 0x000fc60000f44270 */
[----:B------:R-:W-:-:S05]  /*3330*/  FFMA R27, R27, R57, R12 ;  /* 0x000000391b1b7223 */ /* 0x000fca000000000c */
[----:B------:R-:W-:-:S05]  /*3340*/  F2FP.TF32.F32.PACK_B R27, R27 ;  /* 0x0000001bff1b723e */ /* 0x000fca00024050ff */
[----:B------:R4:W-:Y:S01]  /*3350*/  @P0 STG.E desc[UR48][R10.64+0x4], R27 ;  /* 0x0000041b0a000986 */ /* 0x0009e2000c101930 */
[----:B------:R-:W-:Y:S05]  /*3360*/  @!P2 BRA `(.L_x_43) ;  /* 0x000000000004a947 */ /* 0x000fea0003800000 */
[----:B------:R0:W5:Y:S02]  /*3370*/  LDG.E.LTC128B R18, desc[UR48][R4.64+0x20] ;  /* 0x0000203004127981 */ /* 0x000164000c1e1920 */
.L_x_43:
[----:B------:R-:W-:Y:S05]  /*3380*/  BSYNC B1 ;  /* 0x0000000000017941 */ /* 0x000fea0003800000 */
.L_x_42:
        /* <DEDUP_REMOVED lines=10> */
.L_x_45:
[----:B------:R-:W-:Y:S05]  /*3430*/  BSYNC B1 ;  /* 0x0000000000017941 */ /* 0x000fea0003800000 */
.L_x_44:
[----:B0----5:R-:W-:Y:S01]  /*3440*/  LOP3.LUT R3, R18, 0xffffe000, RZ, 0xc0, !PT ;  /* 0xffffe00012037812 */ /* 0x021fe200078ec0ff */
[----:B------:R-:W-:Y:S01]  /*3450*/  BSSY B1, `(.L_x_46) ;  /* 0x0000008000017945 */ /* 0x000fe20003800000 */
[----:B------:R-:W-:-:S03]  /*3460*/  ISETP.GT.AND P1, PT, R0, 0x8, P1 ;  /* 0x000000080000780c */ /* 0x000fc60000f24270 */
[----:B------:R-:W-:-:S04]  /*3470*/  FMUL R12, R3, R58 ;  /* 0x0000003a030c7220 */ /* 0x000fc80000400000 */
[----:B------:R-:W-:-:S05]  /*3480*/  FFMA R29, R29, R57, R12 ;  /* 0x000000391d1d7223 */ /* 0x000fca000000000c */
[----:B------:R-:W-:-:S05]  /*3490*/  F2FP.TF32.F32.PACK_B R29, R29 ;  /* 0x0000001dff1d723e */ /* 0x000fca00024050ff */
[----:B------:R0:W-:Y:S01]  /*34a0*/  @P3 STG.E desc[UR48][R6.64+0x24], R29 ;  /* 0x0000241d06003986 */ /* 0x0001e2000c101930 */
[----:B------:R-:W-:Y:S05]  /*34b0*/  @!P1 BRA `(.L_x_47) ;  /* 0x0000000000049947 */ /* 0x000fea0003800000 */
[----:B------:R0:W5:Y:S02]  /*34c0*/  LDG.E.LTC128B R18, desc[UR48][R8.64+0x20] ;  /* 0x0000203008127981 */ /* 0x000164000c1e1920 */
.L_x_47:
[----:B------:R-:W-:Y:S05]  /*34d0*/  BSYNC B1 ;  /* 0x0000000000017941 */ /* 0x000fea0003800000 */
.L_x_46:
[----:B-----5:R-:W-:Y:S01]  /*34e0*/  LOP3.LUT R3, R18, 0xffffe000, RZ, 0xc0, !PT ;  /* 0xffffe00012037812 */ /* 0x020fe200078ec0ff */
        /* <DEDUP_REMOVED lines=8> */
.L_x_49:
[----:B------:R-:W-:Y:S05]  /*3570*/  BSYNC B1 ;  /* 0x0000000000017941 */ /* 0x000fea0003800000 */
.L_x_48:
[----:B0----5:R-:W-:Y:S01]  /*3580*/  LOP3.LUT R3, R18, 0xffffe000, RZ, 0xc0, !PT ;  /* 0xffffe00012037812 */ /* 0x021fe200078ec0ff */
        /* <DEDUP_REMOVED lines=9> */
.L_x_51:
[----:B------:R-:W-:Y:S05]  /*3620*/  BSYNC B1 ;  /* 0x0000000000017941 */ /* 0x000fea0003800000 */
.L_x_50:
        /* <DEDUP_REMOVED lines=10> */
.L_x_53:
[----:B------:R-:W-:Y:S05]  /*36d0*/  BSYNC B1 ;  /* 0x0000000000017941 */ /* 0x000fea0003800000 */
.L_x_52:
        /* <DEDUP_REMOVED lines=9> */
.L_x_55:
[----:B------:R-:W-:Y:S05]  /*3770*/  BSYNC B1 ;  /* 0x0000000000017941 */ /* 0x000fea0003800000 */
.L_x_54:
        /* <DEDUP_REMOVED lines=9> */
.L_x_57:
[----:B------:R-:W-:Y:S05]  /*3810*/  BSYNC B1 ;  /* 0x0000000000017941 */ /* 0x000fea0003800000 */
.L_x_56:
        /* <DEDUP_REMOVED lines=10> */
.L_x_59:
[----:B------:R-:W-:Y:S05]  /*38c0*/  BSYNC B1 ;  /* 0x0000000000017941 */ /* 0x000fea0003800000 */
.L_x_58:
        /* <DEDUP_REMOVED lines=10> */
.L_x_61:
[----:B------:R-:W-:Y:S05]  /*3970*/  BSYNC B1 ;  /* 0x0000000000017941 */ /* 0x000fea0003800000 */
.L_x_60:
        /* <DEDUP_REMOVED lines=9> */
.L_x_63:
[----:B------:R-:W-:Y:S05]  /*3a10*/  BSYNC B1 ;  /* 0x0000000000017941 */ /* 0x000fea0003800000 */
.L_x_62:
        /* <DEDUP_REMOVED lines=9> */
.L_x_65:
[----:B------:R-:W-:Y:S05]  /*3ab0*/  BSYNC B1 ;  /* 0x0000000000017941 */ /* 0x000fea0003800000 */
.L_x_64:
        /* <DEDUP_REMOVED lines=10> */
.L_x_67:
[----:B------:R-:W-:Y:S05]  /*3b60*/  BSYNC B1 ;  /* 0x0000000000017941 */ /* 0x000fea0003800000 */
.L_x_66:
        /* <DEDUP_REMOVED lines=10> */
.L_x_69:
[----:B------:R-:W-:Y:S05]  /*3c10*/  BSYNC B1 ;  /* 0x0000000000017941 */ /* 0x000fea0003800000 */
.L_x_68:
        /* <DEDUP_REMOVED lines=9> */
.L_x_71:
[----:B------:R-:W-:Y:S05]  /*3cb0*/  BSYNC B1 ;  /* 0x0000000000017941 */ /* 0x000fea0003800000 */
.L_x_70:
        /* <DEDUP_REMOVED lines=9> */
.L_x_73:
[----:B------:R-:W-:Y:S05]  /*3d50*/  BSYNC B1 ;  /* 0x0000000000017941 */ /* 0x000fea0003800000 */
.L_x_72:
        /* <DEDUP_REMOVED lines=10> */
.L_x_75:
[----:B------:R-:W-:Y:S05]  /*3e00*/  BSYNC B1 ;  /* 0x0000000000017941 */ /* 0x000fea0003800000 */
.L_x_74:
        /* <DEDUP_REMOVED lines=10> */
.L_x_77:
[----:B------:R-:W-:Y:S05]  /*3eb0*/  BSYNC B1 ;  /* 0x0000000000017941 */ /* 0x000fea0003800000 */
.L_x_76:
        /* <DEDUP_REMOVED lines=9> */
.L_x_79:
[----:B------:R-:W-:Y:S05]  /*3f50*/  BSYNC B1 ;  /* 0x0000000000017941 */ /* 0x000fea0003800000 */
.L_x_78:
        /* <DEDUP_REMOVED lines=9> */
.L_x_81:
[----:B------:R-:W-:Y:S05]  /*3ff0*/  BSYNC B1 ;  /* 0x0000000000017941 */ /* 0x000fea0003800000 */
.L_x_80:
        /* <DEDUP_REMOVED lines=10> */
.L_x_83:
[----:B------:R-:W-:Y:S05]  /*40a0*/  BSYNC B1 ;  /* 0x0000000000017941 */ /* 0x000fea0003800000 */
.L_x_82:
        /* <DEDUP_REMOVED lines=10> */
.L_x_85:
[----:B------:R-:W-:Y:S05]  /*4150*/  BSYNC B1 ;  /* 0x0000000000017941 */ /* 0x000fea0003800000 */
.L_x_84:
        /* <DEDUP_REMOVED lines=9> */
.L_x_87:
[----:B------:R-:W-:Y:S05]  /*41f0*/  BSYNC B1 ;  /* 0x0000000000017941 */ /* 0x000fea0003800000 */
.L_x_86:
        /* <DEDUP_REMOVED lines=9> */
.L_x_89:
[----:B------:R-:W-:Y:S05]  /*4290*/  BSYNC B1 ;  /* 0x0000000000017941 */ /* 0x000fea0003800000 */
.L_x_88:
        /* <DEDUP_REMOVED lines=10> */
.L_x_91:
[----:B------:R-:W-:Y:S05]  /*4340*/  BSYNC B1 ;  /* 0x0000000000017941 */ /* 0x000fea0003800000 */
.L_x_90:
        /* <DEDUP_REMOVED lines=10> */
.L_x_93:
[----:B------:R-:W-:Y:S05]  /*43f0*/  BSYNC B1 ;  /* 0x0000000000017941 */ /* 0x000fea0003800000 */
.L_x_92:
[----:B0----5:R-:W-:Y:S01]  /*4400*/  LOP3.LUT R3, R18, 0xffffe000, RZ, 0xc0, !PT ;  /* 0xffffe00012037812 */ /* 0x021fe200078ec0ff */
[----:B------:R-:W-:Y:S01]  /*4410*/  BSSY B1, `(.L_x_94) ;  /* 0x0000008000017945 */ /* 0x000fe20003800000 */
[----:B------:R-:W-:-:S03]  /*4420*/  ISETP.GT.AND P1, PT, R0, 0x8, P1 ;  /* 0x000000080000780c */ /* 0x000fc60000f24270 */
[----:B-1----:R-:W-:-:S04]  /*4430*/  FMUL R4, R3, R58 ;  /* 0x0000003a03047220 */ /* 0x002fc80000400000 */
[----:B------:R-:W-:-:S05]  /*4440*/  FFMA R53, R53, R57, R4 ;  /* 0x0000003935357223 */ /* 0x000fca0000000004 */
[----:B------:R-:W-:-:S05]  /*4450*/  F2FP.TF32.F32.PACK_B R53, R53 ;  /* 0x00000035ff35723e */ /* 0x000fca00024050ff */
[----:B------:R0:W-:Y:S01]  /*4460*/  @P3 STG.E desc[UR48][R6.64+0xe4], R53 ;  /* 0x0000e43506003986 */ /* 0x0001e2000c101930 */
[----:B------:R-:W-:Y:S05]  /*4470*/  @!P1 BRA `(.L_x_95) ;  /* 0x0000000000049947 */ /* 0x000fea0003800000 */
[----:B------:R1:W5:Y:S02]  /*4480*/  LDG.E.LTC128B R18, desc[UR48][R8.64+0xe0] ;  /* 0x0000e03008127981 */ /* 0x000364000c1e1920 */
.L_x_95:
[----:B------:R-:W-:Y:S05]  /*4490*/  BSYNC B1 ;  /* 0x0000000000017941 */ /* 0x000fea0003800000 */
.L_x_94:
[----:B-----5:R-:W-:Y:S01]  /*44a0*/  LOP3.LUT R3, R18, 0xffffe000, RZ, 0xc0, !PT ;  /* 0xffffe00012037812 */ /* 0x020fe200078ec0ff */
[----:B------:R-:W-:Y:S01]  /*44b0*/  @P1 IMAD.MOV.U32 R4, RZ, RZ, R10 ;  /* 0x000000ffff041224 */ /* 0x000fe200078e000a */
[----:B------:R-:W-:Y:S01]  /*44c0*/  ISETP.GT.AND P0, PT, R0, 0x8, P0 ;  /* 0x000000080000780c */ /* 0x000fe20000704270 */
[----:B------:R-:W-:Y:S01]  /*44d0*/  @P1 IMAD.MOV.U32 R5, RZ, RZ, R11 ;  /* 0x000000ffff051224 */ /* 0x000fe200078e000b */
[----:B------:R-:W-:Y:S01]  /*44e0*/  BSSY B1, `(.L_x_96) ;  /* 0x0000007000017945 */ /* 0x000fe20003800000 */
[----:B------:R-:W-:-:S04]  /*44f0*/  FMUL R3, R3, R58 ;  /* 0x0000003a03037220 */ /* 0x000fc80000400000 */
[----:B------:R-:W-:-:S05]  /*4500*/  FFMA R3, R54, R57, R3 ;  /* 0x0000003936037223 */ /* 0x000fca0000000003 */
[----:B------:R-:W-:-:S05]  /*4510*/  F2FP.TF32.F32.PACK_B R3, R3 ;  /* 0x00000003ff03723e */ /* 0x000fca00024050ff */
[----:B------:R0:W-:Y:S01]  /*4520*/  @P1 STG.E desc[UR48][R4.64+0xe0], R3 ;  /* 0x0000e00304001986 */ /* 0x0001e2000c101930 */
[----:B------:R-:W-:Y:S05]  /*4530*/  @!P0 BRA `(.L_x_97) ;  /* 0x0000000000048947 */ /* 0x000fea0003800000 */
[----:B------:R0:W5:Y:S02]  /*4540*/  LDG.E.LTC128B R18, desc[UR48][R8.64+0xe4] ;  /* 0x0000e43008127981 */ /* 0x000164000c1e1920 */
.L_x_97:
[----:B------:R-:W-:Y:S05]  /*4550*/  BSYNC B1 ;  /* 0x0000000000017941 */ /* 0x000fea0003800000 */
.L_x_96:
[----:B------:R-:W-:Y:S05]  /*4560*/  @!P0 BRA `(.L_x_98) ;  /* 0x0000000800708947 */ /* 0x000fea0003800000 */
[----:B0----5:R-:W-:-:S05]  /*4570*/  LOP3.LUT R3, R18, 0xffffe000, RZ, 0xc0, !PT ;  /* 0xffffe00012037812 */ /* 0x021fca00078ec0ff */
[----:B------:R-:W-:-:S04]  /*4580*/  FMUL R0, R3, R58 ;  /* 0x0000003a03007220 */ /* 0x000fc80000400000 */
[----:B------:R-:W-:-:S05]  /*4590*/  FFMA R55, R55, R57, R0 ;  /* 0x0000003937377223 */ /* 0x000fca0000000000 */
[----:B------:R-:W-:-:S05]  /*45a0*/  F2FP.TF32.F32.PACK_B R55, R55 ;  /* 0x00000037ff37723e */ /* 0x000fca00024050ff */
[----:B------:R0:W-:Y:S01]  /*45b0*/  STG.E desc[UR48][R10.64+0xe4], R55 ;  /* 0x0000e4370a007986 */ /* 0x0001e2000c101930 */
[----:B------:R-:W-:Y:S05]  /*45c0*/  BRA `(.L_x_98) ;  /* 0x0000000800587947 */ /* 0x000fea0003800000 */
.L_x_37:
[----:B------:R-:W-:Y:S01]  /*45d0*/  ISETP.GT.AND P4, PT, R22, 0x1, PT ;  /* 0x000000011600780c */ /* 0x000fe20003f84270 */
[----:B------:R-:W-:Y:S01]  /*45e0*/  ULDC.64 UR4, c[0x0][0x5c0] ;  /* 0x0001700000047ab9 */ /* 0x000fe20000000a00 */
[-C--:B------:R-:W-:Y:S01]  /*45f0*/  FMUL R3, R24, R57.reuse ;  /* 0x0000003918037220 */ /* 0x080fe20000400000 */
[----:B------:R-:W-:Y:S01]  /*4600*/  LEA R4, P1, R72, UR4, 0x2 ;  /* 0x0000000448047c11 */ /* 0x000fe2000f8210ff */
[-C--:B------:R-:W-:Y:S01]  /*4610*/  FMUL R25, R25, R57.reuse ;  /* 0x0000003919197220 */ /* 0x080fe20000400000 */
[----:B------:R-:W-:Y:S01]  /*4620*/  ISETP.GT.AND P0, PT, R0, RZ, P4 ;  /* 0x000000ff0000720c */ /* 0x000fe20002704270 */
[-C--:B------:R-:W-:Y:S01]  /*4630*/  FMUL R9, R26, R57.reuse ;  /* 0x000000391a097220 */ /* 0x080fe20000400000 */
[----:B------:R-:W-:Y:S01]  /*4640*/  ISETP.GT.AND P3, PT, R0, 0x8, P3 ;  /* 0x000000080000780c */ /* 0x000fe20001f64270 */
[-C--:B------:R-:W-:Y:S01]  /*4650*/  FMUL R27, R27, R57.reuse ;  /* 0x000000391b1b7220 */ /* 0x080fe20000400000 */
[----:B------:R-:W-:Y:S01]  /*4660*/  LEA.HI.X R5, R72, UR5, R83, 0x2, P1 ;  /* 0x0000000548057c11 */ /* 0x000fe200088f1453 */
[----:B------:R-:W-:Y:S01]  /*4670*/  FMUL R29, R29, R57 ;  /* 0x000000391d1d7220 */ /* 0x000fe20000400000 */
[----:B------:R-:W-:Y:S01]  /*4680*/  F2FP.TF32.F32.PACK_B R3, R3 ;  /* 0x00000003ff03723e */ /* 0x000fe200024050ff */
[-C--:B------:R-:W-:Y:S01]  /*4690*/  FMUL R31, R31, R57.reuse ;  /* 0x000000391f1f7220 */ /* 0x080fe20000400000 */
[----:B------:R-:W-:Y:S01]  /*46a0*/  SHF.L.U64.HI R7, R59, 0x2, R64 ;  /* 0x000000023b077819 */ /* 0x000fe20000010240 */
[----:B------:R-:W-:Y:S01]  /*46b0*/  FMUL R33, R33, R57 ;  /* 0x0000003921217220 */ /* 0x000fe20000400000 */
[----:B------:R-:W-:Y:S01]  /*46c0*/  LEA R6, P1, R59, R4, 0x2 ;  /* 0x000000043b067211 */ /* 0x000fe200078210ff */
[----:B------:R0:W-:Y:S01]  /*46d0*/  @P2 STG.E desc[UR48][R4.64], R3 ;  /* 0x0000000304002986 */ /* 0x0001e2000c101930 */
[----:B------:R-:W-:Y:S01]  /*46e0*/  F2FP.TF32.F32.PACK_B R25, R25 ;  /* 0x00000019ff19723e */ /* 0x000fe200024050ff */
[----:B------:R-:W-:Y:S01]  /*46f0*/  FMUL R11, R34, R57 ;  /* 0x00000039220b7220 */ /* 0x000fe20000400000 */
[----:B------:R-:W-:Y:S01]  /*4700*/  F2FP.TF32.F32.PACK_B R9, R9 ;  /* 0x00000009ff09723e */ /* 0x000fe200024050ff */
[----:B------:R-:W-:Y:S01]  /*4710*/  IMAD.X R7, R7, 0x1, R5, P1 ;  /* 0x0000000107077824 */ /* 0x000fe200008e0605 */
[C---:B------:R-:W-:Y:S01]  /*4720*/  ISETP.GT.AND P2, PT, R22.reuse, 0x8, PT ;  /* 0x000000081600780c */ /* 0x040fe20003f44270 */
[----:B------:R-:W-:Y:S01]  /*4730*/  @P0 STG.E desc[UR48][R4.64+0x4], R25 ;  /* 0x0000041904000986 */ /* 0x000fe2000c101930 */
[----:B------:R-:W-:Y:S01]  /*4740*/  ISETP.GT.AND P0, PT, R22, 0x9, PT ;  /* 0x000000091600780c */ /* 0x000fe20003f04270 */
[-C--:B------:R-:W-:Y:S01]  /*4750*/  FMUL R35, R35, R57.reuse ;  /* 0x0000003923237220 */ /* 0x080fe20000400000 */
[C---:B------:R-:W-:Y:S01]  /*4760*/  ISETP.GT.AND P4, PT, R0.reuse, 0x8, P4 ;  /* 0x000000080000780c */ /* 0x040fe20002784270 */
[----:B------:R1:W-:Y:S01]  /*4770*/  @P3 STG.E desc[UR48][R6.64], R9 ;  /* 0x0000000906003986 */ /* 0x0003e2000c101930 */
[----:B------:R-:W-:Y:S01]  /*4780*/  ISETP.GT.AND P1, PT, R0, RZ, P2 ;  /* 0x000000ff0000720c */ /* 0x000fe20001724270 */
[-C--:B0-----:R-:W-:Y:S01]  /*4790*/  FMUL R3, R28, R57.reuse ;  /* 0x000000391c037220 */ /* 0x081fe20000400000 */
[C---:B------:R-:W-:Y:S01]  /*47a0*/  ISETP.GT.AND P3, PT, R0.reuse, RZ, P0 ;  /* 0x000000ff0000720c */ /* 0x040fe20000764270 */
[----:B------:R-:W-:Y:S01]  /*47b0*/  FMUL R37, R37, R57 ;  /* 0x0000003925257220 */ /* 0x000fe20000400000 */
[----:B------:R-:W-:Y:S01]  /*47c0*/  F2FP.TF32.F32.PACK_B R27, R27 ;  /* 0x0000001bff1b723e */ /* 0x000fe200024050ff */
[----:B------:R-:W-:Y:S01]  /*47d0*/  FMUL R39, R39, R57 ;  /* 0x0000003927277220 */ /* 0x000fe20000400000 */
[----:B------:R-:W-:Y:S01]  /*47e0*/  F2FP.TF32.F32.PACK_B R3, R3 ;  /* 0x00000003ff03723e */ /* 0x000fe200024050ff */
[-C--:B------:R-:W-:Y:S01]  /*47f0*/  FMUL R41, R41, R57.reuse ;  /* 0x0000003929297220 */ /* 0x080fe20000400000 */
[----:B------:R-:W-:Y:S01]  /*4800*/  ISETP.GT.AND P2, PT, R0, 0x8, P2 ;  /* 0x000000080000780c */ /* 0x000fe20001744270 */
[----:B------:R-:W-:Y:S01]  /*4810*/  FMUL R43, R43, R57 ;  /* 0x000000392b2b7220 */ /* 0x000fe20000400000 */
[----:B------:R-:W-:Y:S01]  /*4820*/  F2FP.TF32.F32.PACK_B R29, R29 ;  /* 0x0000001dff1d723e */ /* 0x000fe200024050ff */
[----:B------:R-:W-:Y:S01]  /*4830*/  @P4 STG.E desc[UR48][R6.64+0x4], R27 ;  /* 0x0000041b06004986 */ /* 0x000fe2000c101930 */
[-C--:B-1----:R-:W-:Y:S01]  /*4840*/  FMUL R9, R30, R57.reuse ;  /* 0x000000391e097220 */ /* 0x082fe20000400000 */
[----:B------:R-:W-:Y:S01]  /*4850*/  ISETP.GT.AND P0, PT, R0, 0x8, P0 ;  /* 0x000000080000780c */ /* 0x000fe20000704270 */
[-C--:B------:R-:W-:Y:S01]  /*4860*/  FMUL R45, R45, R57.reuse ;  /* 0x000000392d2d7220 */ /* 0x080fe20000400000 */
[----:B------:R0:W-:Y:S01]  /*4870*/  @P1 STG.E desc[UR48][R4.64+0x20], R3 ;  /* 0x0000200304001986 */ /* 0x0001e2000c101930 */
[C---:B------:R-:W-:Y:S01]  /*4880*/  ISETP.GT.AND P4, PT, R22.reuse, 0x11, PT ;  /* 0x000000111600780c */ /* 0x040fe20003f84270 */
[----:B------:R-:W-:Y:S01]  /*4890*/  FMUL R47, R47, R57 ;  /* 0x000000392f2f7220 */ /* 0x000fe20000400000 */
[----:B------:R-:W-:Y:S01]  /*48a0*/  F2FP.TF32.F32.PACK_B R9, R9 ;  /* 0x00000009ff09723e */ /* 0x000fe200024050ff */
[----:B------:R-:W-:Y:S01]  /*48b0*/  @P3 STG.E desc[UR48][R4.64+0x24], R29 ;  /* 0x0000241d04003986 */ /* 0x000fe2000c101930 */
[----:B------:R-:W-:Y:S01]  /*48c0*/  ISETP.GT.AND P3, PT, R22, 0x10, PT ;  /* 0x000000101600780c */ /* 0x000fe20003f64270 */
[----:B------:R-:W-:Y:S01]  /*48d0*/  FMUL R49, R49, R57 ;  /* 0x0000003931317220 */ /* 0x000fe20000400000 */
[----:B------:R-:W-:Y:S01]  /*48e0*/  F2FP.TF32.F32.PACK_B R31, R31 ;  /* 0x0000001fff1f723e */ /* 0x000fe200024050ff */
[----:B------:R1:W-:Y:S01]  /*48f0*/  @P2 STG.E desc[UR48][R6.64+0x20], R9 ;  /* 0x0000200906002986 */ /* 0x0003e2000c101930 */
[C---:B------:R-:W-:Y:S01]  /*4900*/  ISETP.GT.AND P1, PT, R0.reuse, RZ, P3 ;  /* 0x000000ff0000720c */ /* 0x040fe20001f24270 */
[-C--:B------:R-:W-:Y:S01]  /*4910*/  FMUL R51, R51, R57.reuse ;  /* 0x0000003933337220 */ /* 0x080fe20000400000 */
[----:B------:R-:W-:Y:S01]  /*4920*/  ISETP.GT.AND P2, PT, R0, RZ, P4 ;  /* 0x000000ff0000720c */ /* 0x000fe20002744270 */
[----:B0-----:R-:W-:Y:S01]  /*4930*/  FMUL R3, R32, R57 ;  /* 0x0000003920037220 */ /* 0x001fe20000400000 */
[----:B------:R-:W-:Y:S01]  /*4940*/  ISETP.GT.AND P3, PT, R0, 0x8, P3 ;  /* 0x000000080000780c */ /* 0x000fe20001f64270 */
[----:B------:R-:W-:Y:S01]  /*4950*/  @P0 STG.E desc[UR48][R6.64+0x24], R31 ;  /* 0x0000241f06000986 */ /* 0x000fe2000c101930 */
[----:B------:R-:W-:Y:S01]  /*4960*/  F2FP.TF32.F32.PACK_B R33, R33 ;  /* 0x00000021ff21723e */ /* 0x000fe200024050ff */
[----:B------:R-:W-:Y:S01]  /*4970*/  FMUL R53, R53, R57 ;  /* 0x0000003935357220 */ /* 0x000fe20000400000 */
[----:B------:R-:W-:Y:S01]  /*4980*/  F2FP.TF32.F32.PACK_B R3, R3 ;  /* 0x00000003ff03723e */ /* 0x000fe200024050ff */
[----:B------:R-:W-:Y:S01]  /*4990*/  FMUL R55, R55, R57 ;  /* 0x0000003937377220 */ /* 0x000fe20000400000 */
[----:B------:R-:W-:Y:S01]  /*49a0*/  F2FP.TF32.F32.PACK_B R11, R11 ;  /* 0x0000000bff0b723e */ /* 0x000fe200024050ff */
[----:B-1----:R-:W-:Y:S01]  /*49b0*/  FMUL R9, R38, R57 ;  /* 0x0000003926097220 */ /* 0x002fe20000400000 */
[C---:B------:R-:W-:Y:S01]  /*49c0*/  ISETP.GT.AND P0, PT, R22.reuse, 0x19, PT ;  /* 0x000000191600780c */ /* 0x040fe20003f04270 */
[----:B------:R0:W-:Y:S01]  /*49d0*/  @P1 STG.E desc[UR48][R4.64+0x40], R3 ;  /* 0x0000400304001986 */ /* 0x0001e2000c101930 */
[----:B------:R-:W-:-:S02]  /*49e0*/  ISETP.GT.AND P1, PT, R22, 0x18, PT ;  /* 0x000000181600780c */ /* 0x000fc40003f24270 */
[C---:B------:R-:W-:Y:S01]  /*49f0*/  ISETP.GT.AND P4, PT, R0.reuse, 0x8, P4 ;  /* 0x000000080000780c */ /* 0x040fe20002784270 */
[----:B------:R-:W-:Y:S01]  /*4a00*/  @P2 STG.E desc[UR48][R4.64+0x44], R33 ;  /* 0x0000442104002986 */ /* 0x000fe2000c101930 */
[C---:B------:R-:W-:Y:S02]  /*4a10*/  ISETP.GT.AND P2, PT, R0.reuse, RZ, P1 ;  /* 0x000000ff0000720c */ /* 0x040fe40000f44270 */
[C---:B------:R-:W-:Y:S01]  /*4a20*/  ISETP.GT.AND P1, PT, R0.reuse, 0x8, P1 ;  /* 0x000000080000780c */ /* 0x040fe20000f24270 */
[----:B------:R1:W-:Y:S01]  /*4a30*/  @P3 STG.E desc[UR48][R6.64+0x40], R11 ;  /* 0x0000400b06003986 */ /* 0x0003e2000c101930 */
[----:B------:R-:W-:Y:S02]  /*4a40*/  ISETP.GT.AND P3, PT, R0, RZ, P0 ;  /* 0x000000ff0000720c */ /* 0x000fe40000764270 */
[----:B------:R-:W-:Y:S01]  /*4a50*/  F2FP.TF32.F32.PACK_B R35, R35 ;  /* 0x00000023ff23723e */ /* 0x000fe200024050ff */
[----:B0-----:R-:W-:Y:S01]  /*4a60*/  FMUL R3, R36, R57 ;  /* 0x0000003924037220 */ /* 0x001fe20000400000 */
[----:B------:R-:W-:-:S02]  /*4a70*/  F2FP.TF32.F32.PACK_B R37, R37 ;  /* 0x00000025ff25723e */ /* 0x000fc400024050ff */
[----:B------:R-:W-:Y:S01]  /*4a80*/  F2FP.TF32.F32.PACK_B R9, R9 ;  /* 0x00000009ff09723e */ /* 0x000fe200024050ff */
[----:B------:R-:W-:Y:S01]  /*4a90*/  @P4 STG.E desc[UR48][R6.64+0x44], R35 ;  /* 0x0000442306004986 */ /* 0x000fe2000c101930 */
[----:B------:R-:W-:Y:S02]  /*4aa0*/  F2FP.TF32.F32.PACK_B R3, R3 ;  /* 0x00000003ff03723e */ /* 0x000fe400024050ff */
[----:B------:R-:W-:Y:S01]  /*4ab0*/  F2FP.TF32.F32.PACK_B R39, R39 ;  /* 0x00000027ff27723e */ /* 0x000fe200024050ff */
[----:B-1----:R-:W-:Y:S01]  /*4ac0*/  FMUL R11, R42, R57 ;  /* 0x000000392a0b7220 */ /* 0x002fe20000400000 */
[----:B------:R-:W-:Y:S01]  /*4ad0*/  F2FP.TF32.F32.PACK_B R41, R41 ;  /* 0x00000029ff29723e */ /* 0x000fe200024050ff */
[----:B------:R0:W-:Y:S01]  /*4ae0*/  @P2 STG.E desc[UR48][R4.64+0x60], R3 ;  /* 0x0000600304002986 */ /* 0x0001e2000c101930 */
[----:B------:R-:W-:Y:S02]  /*4af0*/  ISETP.GT.AND P2, PT, R22, 0x20, PT ;  /* 0x000000201600780c */ /* 0x000fe40003f44270 */
[----:B------:R-:W-:Y:S01]  /*4b00*/  F2FP.TF32.F32.PACK_B R11, R11 ;  /* 0x0000000bff0b723e */ /* 0x000fe200024050ff */
[----:B------:R-:W-:Y:S01]  /*4b10*/  @P3 STG.E desc[UR48][R4.64+0x64], R37 ;  /* 0x0000642504003986 */ /* 0x000fe2000c101930 */
[----:B------:R-:W-:-:S02]  /*4b20*/  ISETP.GT.AND P3, PT, R0, 0x8, P0 ;  /* 0x000000080000780c */ /* 0x000fc40000764270 */
[----:B------:R-:W-:Y:S01]  /*4b30*/  ISETP.GT.AND P0, PT, R22, 0x21, PT ;  /* 0x000000211600780c */ /* 0x000fe20003f04270 */
[----:B------:R1:W-:Y:S01]  /*4b40*/  @P1 STG.E desc[UR48][R6.64+0x60], R9 ;  /* 0x0000600906001986 */ /* 0x0003e2000c101930 */
[C---:B------:R-:W-:Y:S02]  /*4b50*/  ISETP.GT.AND P4, PT, R0.reuse, RZ, P2 ;  /* 0x000000ff0000720c */ /* 0x040fe40001784270 */
[----:B------:R-:W-:Y:S01]  /*4b60*/  ISETP.GT.AND P1, PT, R0, RZ, P0 ;  /* 0x000000ff0000720c */ /* 0x000fe20000724270 */
[----:B0-----:R-:W-:Y:S01]  /*4b70*/  FMUL R3, R40, R57 ;  /* 0x0000003928037220 */ /* 0x001fe20000400000 */
[C---:B------:R-:W-:Y:S02]  /*4b80*/  ISETP.GT.AND P2, PT, R0.reuse, 0x8, P2 ;  /* 0x000000080000780c */ /* 0x040fe40001744270 */
[----:B------:R-:W-:Y:S02]  /*4b90*/  F2FP.TF32.F32.PACK_B R43, R43 ;  /* 0x0000002bff2b723e */ /* 0x000fe400024050ff */
[----:B------:R-:W-:Y:S01]  /*4ba0*/  F2FP.TF32.F32.PACK_B R3, R3 ;  /* 0x00000003ff03723e */ /* 0x000fe200024050ff */
[----:B------:R-:W-:Y:S01]  /*4bb0*/  @P3 STG.E desc[UR48][R6.64+0x64], R39 ;  /* 0x0000642706003986 */ /* 0x000fe2000c101930 */
[----:B------:R-:W-:Y:S01]  /*4bc0*/  ISETP.GT.AND P3, PT, R0, 0x8, P0 ;  /* 0x000000080000780c */ /* 0x000fe20000764270 */
[----:B-1----:R-:W-:Y:S01]  /*4bd0*/  FMUL R9, R46, R57 ;  /* 0x000000392e097220 */ /* 0x002fe20000400000 */
[----:B------:R-:W-:Y:S01]  /*4be0*/  ISETP.GT.AND P0, PT, R22, 0x29, PT ;  /* 0x000000291600780c */ /* 0x000fe20003f04270 */
[----:B------:R0:W-:Y:S01]  /*4bf0*/  @P4 STG.E desc[UR48][R4.64+0x80], R3 ;  /* 0x0000800304004986 */ /* 0x0001e2000c101930 */
[----:B------:R-:W-:-:S02]  /*4c00*/  F2FP.TF32.F32.PACK_B R45, R45 ;  /* 0x0000002dff2d723e */ /* 0x000fc400024050ff */
[----:B------:R-:W-:Y:S01]  /*4c10*/  F2FP.TF32.F32.PACK_B R9, R9 ;  /* 0x00000009ff09723e */ /* 0x000fe200024050ff */
[----:B------:R-:W-:Y:S01]  /*4c20*/  @P1 STG.E desc[UR48][R4.64+0x84], R41 ;  /* 0x0000842904001986 */ /* 0x000fe2000c101930 */
[----:B------:R-:W-:Y:S02]  /*4c30*/  ISETP.GT.AND P1, PT, R22, 0x28, PT ;  /* 0x000000281600780c */ /* 0x000fe40003f24270 */
[----:B------:R-:W-:Y:S01]  /*4c40*/  F2FP.TF32.F32.PACK_B R47, R47 ;  /* 0x0000002fff2f723e */ /* 0x000fe200024050ff */
[----:B------:R1:W-:Y:S01]  /*4c50*/  @P2 STG.E desc[UR48][R6.64+0x80], R11 ;  /* 0x0000800b06002986 */ /* 0x0003e2000c101930 */
[C---:B------:R-:W-:Y:S02]  /*4c60*/  ISETP.GT.AND P4, PT, R0.reuse, RZ, P1 ;  /* 0x000000ff0000720c */ /* 0x040fe40000f84270 */
[----:B------:R-:W-:Y:S01]  /*4c70*/  ISETP.GT.AND P2, PT, R0, RZ, P0 ;  /* 0x000000ff0000720c */ /* 0x000fe20000744270 */
[----:B0-----:R-:W-:Y:S01]  /*4c80*/  FMUL R3, R44, R57 ;  /* 0x000000392c037220 */ /* 0x001fe20000400000 */
[C---:B------:R-:W-:Y:S01]  /*4c90*/  ISETP.GT.AND P1, PT, R0.reuse, 0x8, P1 ;  /* 0x000000080000780c */ /* 0x040fe20000f24270 */
[----:B------:R-:W-:Y:S01]  /*4ca0*/  @P3 STG.E desc[UR48][R6.64+0x84], R43 ;  /* 0x0000842b06003986 */ /* 0x000fe2000c101930 */
[----:B------:R-:W-:-:S02]  /*4cb0*/  ISETP.GT.AND P0, PT, R0, 0x8, P0 ;  /* 0x000000080000780c */ /* 0x000fc40000704270 */
[----:B------:R-:W-:Y:S02]  /*4cc0*/  F2FP.TF32.F32.PACK_B R3, R3 ;  /* 0x00000003ff03723e */ /* 0x000fe400024050ff */
[----:B------:R-:W-:Y:S01]  /*4cd0*/  ISETP.GT.AND P3, PT, R22, 0x31, PT ;  /* 0x000000311600780c */ /* 0x000fe20003f64270 */
[----:B-1----:R-:W-:Y:S01]  /*4ce0*/  FMUL R11, R48, R57 ;  /* 0x00000039300b7220 */ /* 0x002fe20000400000 */
[----:B------:R-:W-:Y:S01]  /*4cf0*/  F2FP.TF32.F32.PACK_B R49, R49 ;  /* 0x00000031ff31723e */ /* 0x000fe200024050ff */
[----:B------:R0:W-:Y:S01]  /*4d00*/  @P4 STG.E desc[UR48][R4.64+0xa0], R3 ;  /* 0x0000a00304004986 */ /* 0x0001e2000c101930 */
[----:B------:R-:W-:Y:S02]  /*4d10*/  F2FP.TF32.F32.PACK_B R51, R51 ;  /* 0x00000033ff33723e */ /* 0x000fe400024050ff */
[----:B------:R-:W-:Y:S01]  /*4d20*/  F2FP.TF32.F32.PACK_B R11, R11 ;  /* 0x0000000bff0b723e */ /* 0x000fe200024050ff */
[----:B------:R-:W-:Y:S01]  /*4d30*/  @P2 STG.E desc[UR48][R4.64+0xa4], R45 ;  /* 0x0000a42d04002986 */ /* 0x000fe2000c101930 */
[----:B------:R-:W-:-:S02]  /*4d40*/  ISETP.GT.AND P2, PT, R22, 0x30, PT ;  /* 0x000000301600780c */ /* 0x000fc40003f44270 */
[----:B------:R-:W-:Y:S01]  /*4d50*/  F2FP.TF32.F32.PACK_B R53, R53 ;  /* 0x00000035ff35723e */ /* 0x000fe200024050ff */
[----:B------:R1:W-:Y:S01]  /*4d60*/  @P1 STG.E desc[UR48][R6.64+0xa0], R9 ;  /* 0x0000a00906001986 */ /* 0x0003e2000c101930 */
[C---:B------:R-:W-:Y:S02]  /*4d70*/  ISETP.GT.AND P4, PT, R0.reuse, RZ, P2 ;  /* 0x000000ff0000720c */ /* 0x040fe40001784270 */
[----:B------:R-:W-:Y:S01]  /*4d80*/  ISETP.GT.AND P1, PT, R0, RZ, P3 ;  /* 0x000000ff0000720c */ /* 0x000fe20001f24270 */
[----:B0-----:R-:W-:Y:S01]  /*4d90*/  FMUL R3, R50, R57 ;  /* 0x0000003932037220 */ /* 0x001fe20000400000 */
[----:B------:R-:W-:Y:S01]  /*4da0*/  ISETP.GT.AND P2, PT, R0, 0x8, P2 ;  /* 0x000000080000780c */ /* 0x000fe20001744270 */
[----:B------:R-:W-:Y:S01]  /*4db0*/  @P0 STG.E desc[UR48][R6.64+0xa4], R47 ;  /* 0x0000a42f06000986 */ /* 0x000fe2000c101930 */
[----:B------:R-:W-:Y:S02]  /*4dc0*/  ISETP.GT.AND P0, PT, R22, 0x38, PT ;  /* 0x000000381600780c */ /* 0x000fe40003f04270 */
[----:B------:R-:W-:-:S02]  /*4dd0*/  F2FP.TF32.F32.PACK_B R3, R3 ;  /* 0x00000003ff03723e */ /* 0x000fc400024050ff */
[----:B------:R-:W-:Y:S01]  /*4de0*/  ISETP.GT.AND P3, PT, R0, 0x8, P3 ;  /* 0x000000080000780c */ /* 0x000fe20001f64270 */
[----:B-1----:R-:W-:Y:S01]  /*4df0*/  FMUL R9, R52, R57 ;  /* 0x0000003934097220 */ /* 0x002fe20000400000 */
[----:B------:R-:W-:Y:S01]  /*4e00*/  F2FP.TF32.F32.PACK_B R55, R55 ;  /* 0x00000037ff37723e */ /* 0x000fe200024050ff */
[----:B------:R0:W-:Y:S01]  /*4e10*/  @P4 STG.E desc[UR48][R4.64+0xc0], R11 ;  /* 0x0000c00b04004986 */ /* 0x0001e2000c101930 */
[----:B------:R-:W-:Y:S02]  /*4e20*/  ISETP.GT.AND P4, PT, R22, 0x39, PT ;  /* 0x000000391600780c */ /* 0x000fe40003f84270 */
[----:B------:R-:W-:Y:S01]  /*4e30*/  F2FP.TF32.F32.PACK_B R9, R9 ;  /* 0x00000009ff09723e */ /* 0x000fe200024050ff */
[----:B------:R-:W-:Y:S01]  /*4e40*/  @P1 STG.E desc[UR48][R4.64+0xc4], R49 ;  /* 0x0000c43104001986 */ /* 0x000fe2000c101930 */
[C---:B------:R-:W-:Y:S02]  /*4e50*/  ISETP.GT.AND P1, PT, R0.reuse, RZ, P0 ;  /* 0x000000ff0000720c */ /* 0x040fe40000724270 */
[C---:B------:R-:W-:Y:S01]  /*4e60*/  ISETP.GT.AND P0, PT, R0.reuse, 0x8, P0 ;  /* 0x000000080000780c */ /* 0x040fe20000704270 */
[----:B------:R-:W-:Y:S01]  /*4e70*/  @P2 STG.E desc[UR48][R6.64+0xc0], R3 ;  /* 0x0000c00306002986 */ /* 0x000fe2000c101930 */
[----:B------:R-:W-:-:S02]  /*4e80*/  ISETP.GT.AND P2, PT, R0, RZ, P4 ;  /* 0x000000ff0000720c */ /* 0x000fc40002744270 */
[----:B------:R-:W-:Y:S01]  /*4e90*/  ISETP.GT.AND P4, PT, R0, 0x8, P4 ;  /* 0x000000080000780c */ /* 0x000fe20002784270 */
[----:B0-----:R-:W-:Y:S01]  /*4ea0*/  FMUL R11, R54, R57 ;  /* 0x00000039360b7220 */ /* 0x001fe20000400000 */
[----:B------:R-:W-:Y:S04]  /*4eb0*/  @P3 STG.E desc[UR48][R6.64+0xc4], R51 ;  /* 0x0000c43306003986 */ /* 0x000fe8000c101930 */
[----:B------:R-:W-:Y:S01]  /*4ec0*/  F2FP.TF32.F32.PACK_B R11, R11 ;  /* 0x0000000bff0b723e */ /* 0x000fe200024050ff */
[----:B------:R-:W-:Y:S04]  /*4ed0*/  @P1 STG.E desc[UR48][R4.64+0xe0], R9 ;  /* 0x0000e00904001986 */ /* 0x000fe8000c101930 */
[----:B------:R0:W-:Y:S02]  /*4ee0*/  @P2 STG.E desc[UR48][R4.64+0xe4], R53 ;  /* 0x0000e43504002986 */ /* 0x0001e4000c101930 */
[----:B0-----:R-:W-:-:S02]  /*4ef0*/  @P0 IMAD.MOV.U32 R4, RZ, RZ, R6 ;  /* 0x000000ffff040224 */ /* 0x001fc400078e0006 */
[----:B------:R-:W-:-:S05]  /*4f00*/  @P0 IMAD.MOV.U32 R5, RZ, RZ, R7 ;  /* 0x000000ffff050224 */ /* 0x000fca00078e0007 */
[----:B------:R0:W-:Y:S04]  /*4f10*/  @P0 STG.E desc[UR48][R4.64+0xe0], R11 ;  /* 0x0000e00b04000986 */ /* 0x0001e8000c101930 */
[----:B------:R0:W-:Y:S02]  /*4f20*/  @P4 STG.E desc[UR48][R6.64+0xe4], R55 ;  /* 0x0000e43706004986 */ /* 0x0001e4000c101930 */
.L_x_98:
[----:B------:R-:W-:Y:S05]  /*4f30*/  BSYNC B0 ;  /* 0x0000000000007941 */ /* 0x000fea0003800000 */
.L_x_36:
[----:B0-----:R-:W3:Y:S01]  /*4f40*/  LDL.64 R4, [R1] ;  /* 0x0000000001047983 */ /* 0x001ee20000100a00 */
[----:B------:R-:W-:Y:S01]  /*4f50*/  ULDC.64 UR4, c[0x0][0x650] ;  /* 0x0001940000047ab9 */ /* 0x000fe20000000a00 */
[----:B------:R-:W-:Y:S02]  /*4f60*/  IMAD.U32 R0, RZ, RZ, UR45 ;  /* 0x0000002dff007e24 */ /* 0x000fe4000f8e00ff */
[----:B------:R-:W-:Y:S02]  /*4f70*/  IMAD.MOV.U32 R22, RZ, RZ, -0x1 ;  /* 0xffffffffff167424 */ /* 0x000fe400078e00ff */
[----:B------:R0:W-:Y:S01]  /*4f80*/  SYNCS.ARRIVE.TRANS64.A1T0 RZ, [R0+UR41], RZ ;  /* 0x000000ff00ff79a7 */ /* 0x0001e20008100029 */
[----:B-----5:R-:W-:Y:S02]  /*4f90*/  IMAD.MOV.U32 R18, RZ, RZ, -0x1 ;  /* 0xffffffffff127424 */ /* 0x020fe400078e00ff */
[----:B--2---:R-:W-:Y:S01]  /*4fa0*/  IMAD.MOV.U32 R19, RZ, RZ, -0x1 ;  /* 0xffffffffff137424 */ /* 0x004fe200078e00ff */
[----:B0-----:R-:W-:-:S02]  /*4fb0*/  PRMT R0, RZ, 0x7610, R0 ;  /* 0x00007610ff007816 */ /* 0x001fc40000000000 */
[----:B---3--:R-:W-:-:S05]  /*4fc0*/  LEA R16, P0, R4, R16, 0x1 ;  /* 0x0000001004107211 */ /* 0x008fca00078008ff */
[----:B------:R-:W-:Y:S01]  /*4fd0*/  IMAD.X R17, R66, 0x1, R17, P0 ;  /* 0x0000000142117824 */ /* 0x000fe200000e0611 */
[----:B------:R-:W-:-:S04]  /*4fe0*/  ISETP.GE.U32.AND P0, PT, R16, UR4, PT ;  /* 0x0000000410007c0c */ /* 0x000fc8000bf06070 */
[----:B------:R-:W-:-:S13]  /*4ff0*/  ISETP.GE.U32.AND.EX P0, PT, R17, UR5, PT, P0 ;  /* 0x0000000511007c0c */ /* 0x000fda000bf06100 */
[----:B------:R-:W-:Y:S05]  /*5000*/  @P0 BRA `(.L_x_99) ;  /* 0x00000004004c0947 */ /* 0x000fea0003800000 */
[----:B----4-:R-:W0:Y:S01]  /*5010*/  LDC.64 R10, c[0x0][0x628] ;  /* 0x00018a00ff0a7b82 */ /* 0x010e220000000a00 */
[----:B------:R-:W2:Y:S01]  /*5020*/  S2R R12, SR_CTAID.X ;  /* 0x00000000000c7919 */ /* 0x000ea20000002500 */
[----:B-1----:R-:W-:Y:S02]  /*5030*/  IMAD.MOV.U32 R8, RZ, RZ, R16 ;  /* 0x000000ffff087224 */ /* 0x002fe400078e0010 */
[----:B------:R-:W-:Y:S01]  /*5040*/  IMAD.MOV.U32 R9, RZ, RZ, R17 ;  /* 0x000000ffff097224 */ /* 0x000fe200078e0011 */
[----:B------:R-:W1:Y:S03]  /*5050*/  S2R R18, SR_CTAID.Y ;  /* 0x0000000000127919 */ /* 0x000e660000002600 */
[----:B------:R-:W3:Y:S08]  /*5060*/  LDC R0, c[0x0][0x630] ;  /* 0x00018c00ff007b82 */ /* 0x000ef00000000800 */
[----:B------:R-:W4:Y:S01]  /*5070*/  LDC.64 R14, c[0x0][0x620] ;  /* 0x00018800ff0e7b82 */ /* 0x000f220000000a00 */
[----:B0-----:R-:W-:-:S04]  /*5080*/  ISETP.NE.U32.AND P0, PT, R10, RZ, PT ;  /* 0x000000ff0a00720c */ /* 0x001fc80003f05070 */
[----:B------:R-:W-:-:S13]  /*5090*/  ISETP.NE.AND.EX P0, PT, R11, RZ, PT, P0 ;  /* 0x000000ff0b00720c */ /* 0x000fda0003f05300 */
[----:B-1234-:R-:W-:Y:S05]  /*50a0*/  @!P0 BRA `(.L_x_100) ;  /* 0x0000000000288947 */ /* 0x01efea0003800000 */
[----:B------:R-:W0:Y:S02]  /*50b0*/  LDC R3, c[0x0][0x634] ;  /* 0x00018d00ff037b82 */ /* 0x000e240000000800 */
[----:B0-----:R-:W-:-:S05]  /*50c0*/  IADD3 R3, P0, R16, R3, RZ ;  /* 0x0000000310037210 */ /* 0x001fca0007f1e0ff */
        /* <DEDUP_REMOVED lines=8> */
.L_x_100:
[-CC-:B------:R-:W-:Y:S01]  /*5150*/  SHF.R.U64 R19, R8, R0.reuse, R9.reuse ;  /* 0x0000000008137219 */ /* 0x180fe20000001209 */
[----:B------:R-:W0:Y:S01]  /*5160*/  LDC.64 R26, c[0x0][0x640] ;  /* 0x00019000ff1a7b82 */ /* 0x000e220000000a00 */
[----:B------:R-:W-:Y:S01]  /*5170*/  SHF.R.U32.HI R0, RZ, R0, R9 ;  /* 0x00000000ff007219 */ /* 0x000fe20000011609 */
[----:B------:R-:W-:Y:S01]  /*5180*/  ULDC UR4, c[0x0][0x150] ;  /* 0x0000540000047ab9 */ /* 0x000fe20000000800 */
[----:B------:R-:W-:Y:S02]  /*5190*/  IADD3 R3, P0, RZ, -R19, RZ ;  /* 0x80000013ff037210 */ /* 0x000fe40007f1e0ff */
[----:B------:R-:W-:-:S03]  /*51a0*/  I2FP.F32.U32 R7, R12 ;  /* 0x0000000c00077245 */ /* 0x000fc60000201000 */
[----:B------:R-:W1:Y:S01]  /*51b0*/  LDC R6, c[0x0][0x618] ;  /* 0x00018600ff067b82 */ /* 0x000e620000000800 */
[----:B------:R-:W-:Y:S02]  /*51c0*/  IMAD.X R5, RZ, RZ, ~R0, P0 ;  /* 0x000000ffff057224 */ /* 0x000fe400000e0e00 */
[----:B------:R-:W-:Y:S01]  /*51d0*/  FMUL R7, R7, UR4 ;  /* 0x0000000407077c20 */ /* 0x000fe20008400000 */
[----:B------:R-:W-:Y:S01]  /*51e0*/  ULDC UR4, c[0x0][0x154] ;  /* 0x0000550000047ab9 */ /* 0x000fe20000000800 */
[-C--:B------:R-:W-:Y:S02]  /*51f0*/  IMAD R0, R5, R14.reuse, RZ ;  /* 0x0000000e05007224 */ /* 0x080fe400078e02ff */
[C---:B------:R-:W-:Y:S01]  /*5200*/  IMAD.WIDE.U32 R4, R3.reuse, R14, R16 ;  /* 0x0000000e03047225 */ /* 0x040fe200078e0010 */
[----:B------:R-:W2:Y:S01]  /*5210*/  LDC R11, c[0x0][0x608] ;  /* 0x00018200ff0b7b82 */ /* 0x000ea20000000800 */
[----:B------:R-:W3:Y:S02]  /*5220*/  F2I.U32.TRUNC.NTZ R7, R7 ;  /* 0x0000000700077305 */ /* 0x000ee4000020f000 */
[----:B------:R-:W-:-:S04]  /*5230*/  IMAD R3, R3, R15, R0 ;  /* 0x0000000f03037224 */ /* 0x000fc800078e0200 */
[----:B------:R-:W-:Y:S01]  /*5240*/  IMAD.IADD R3, R5, 0x1, R3 ;  /* 0x0000000105037824 */ /* 0x000fe200078e0203 */
[----:B------:R-:W4:Y:S01]  /*5250*/  LDC R8, c[0x0][0x658] ;  /* 0x00019600ff087b82 */ /* 0x000f220000000800 */
[----:B------:R-:W-:Y:S02]  /*5260*/  I2FP.F32.U32 R5, R18 ;  /* 0x0000001200057245 */ /* 0x000fe40000201000 */
[----:B0-----:R-:W-:-:S04]  /*5270*/  ISETP.NE.U32.AND P0, PT, R26, RZ, PT ;  /* 0x000000ff1a00720c */ /* 0x001fc80003f05070 */
[----:B------:R-:W-:Y:S01]  /*5280*/  ISETP.NE.AND.EX P0, PT, R27, RZ, PT, P0 ;  /* 0x000000ff1b00720c */ /* 0x000fe20003f05300 */
[----:B------:R-:W0:Y:S01]  /*5290*/  LDC R9, c[0x0][0x144] ;  /* 0x00005100ff097b82 */ /* 0x000e220000000800 */
[-C--:B-1----:R-:W-:Y:S01]  /*52a0*/  SHF.R.U32.HI R0, RZ, R6.reuse, R3 ;  /* 0x00000006ff007219 */ /* 0x082fe20000011603 */
[----:B---3--:R-:W-:Y:S01]  /*52b0*/  IMAD.MOV R7, RZ, RZ, -R7 ;  /* 0x000000ffff077224 */ /* 0x008fe200078e0a07 */
[----:B------:R-:W-:Y:S01]  /*52c0*/  SHF.R.U64 R13, R4, R6, R3 ;  /* 0x00000006040d7219 */ /* 0x000fe20000001203 */
[----:B------:R-:W-:-:S04]  /*52d0*/  FMUL R6, R5, UR4 ;  /* 0x0000000405067c20 */ /* 0x000fc80008400000 */
[----:B------:R-:W1:Y:S01]  /*52e0*/  LDC R21, c[0x0][0x148] ;  /* 0x00005200ff157b82 */ /* 0x000e620000000800 */
[-CC-:B--2---:R-:W-:Y:S02]  /*52f0*/  SHF.R.U64 R10, R13, R11.reuse, R0.reuse ;  /* 0x0000000b0d0a7219 */ /* 0x184fe40000001200 */
[----:B------:R-:W-:Y:S02]  /*5300*/  SHF.R.U32.HI R3, RZ, R11, R0 ;  /* 0x0000000bff037219 */ /* 0x000fe40000011600 */
[----:B------:R2:W3:Y:S03]  /*5310*/  F2I.U32.TRUNC.NTZ R0, R6 ;  /* 0x0000000600007305 */ /* 0x0004e6000020f000 */
[----:B------:R-:W1:Y:S01]  /*5320*/  LDC R14, c[0x0][0x648] ;  /* 0x00019200ff0e7b82 */ /* 0x000e620000000800 */
[-CC-:B----4-:R-:W-:Y:S02]  /*5330*/  SHF.R.U64 R15, R10, R8.reuse, R3.reuse ;  /* 0x000000080a0f7219 */ /* 0x190fe40000001203 */
[----:B------:R-:W-:-:S03]  /*5340*/  SHF.R.U32.HI R5, RZ, R8, R3 ;  /* 0x00000008ff057219 */ /* 0x000fc60000011603 */
[----:B------:R-:W-:Y:S02]  /*5350*/  IMAD.MOV.U32 R4, RZ, RZ, R15 ;  /* 0x000000ffff047224 */ /* 0x000fe400078e000f */
[----:B------:R-:W4:Y:S01]  /*5360*/  LDC R20, c[0x0][0x638] ;  /* 0x00018e00ff147b82 */ /* 0x000f220000000800 */
[----:B0-----:R-:W-:-:S07]  /*5370*/  IMAD R25, R9, R7, R12 ;  /* 0x0000000709197224 */ /* 0x001fce00078e020c */
[----:B------:R-:W0:Y:S08]  /*5380*/  LDC R24, c[0x0][0x610] ;  /* 0x00018400ff187b82 */ /* 0x000e300000000800 */
[----:B------:R-:W0:Y:S01]  /*5390*/  LDC R28, c[0x0][0x600] ;  /* 0x00018000ff1c7b82 */ /* 0x000e220000000800 */
[----:B--23--:R-:W-:Y:S05]  /*53a0*/  @!P0 BRA `(.L_x_101) ;  /* 0x0000000000288947 */ /* 0x00cfea0003800000 */
        /* <DEDUP_REMOVED lines=10> */
.L_x_101:
[----:B------:R-:W-:Y:S02]  /*5450*/  ISETP.NE.AND P0, PT, R2, 0x1, PT ;  /* 0x000000010200780c */ /* 0x000fe40003f05270 */
[----:B-1----:R-:W-:Y:S01]  /*5460*/  SHF.R.U64 R3, R4, R14, R5 ;  /* 0x0000000e04037219 */ /* 0x002fe20000001205 */
[----:B------:R-:W-:Y:S01]  /*5470*/  IMAD.MOV R5, RZ, RZ, -R0 ;  /* 0x000000ffff057224 */ /* 0x000fe200078e0a00 */
[----:B------:R-:W-:-:S03]  /*5480*/  LOP3.LUT R0, R10, R69, RZ, 0xc0, !PT ;  /* 0x000000450a007212 */ /* 0x000fc600078ec0ff */
[----:B------:R-:W-:Y:S02]  /*5490*/  IMAD.MOV R4, RZ, RZ, -R3 ;  /* 0x000000ffff047224 */ /* 0x000fe400078e0a03 */
[----:B------:R-:W-:Y:S01]  /*54a0*/  IMAD R22, R65, R3, R0 ;  /* 0x0000000341167224 */ /* 0x000fe200078e0200 */
[----:B------:R-:W-:Y:S01]  /*54b0*/  LOP3.LUT R3, R13, R68, RZ, 0xc0, !PT ;  /* 0x000000440d037212 */ /* 0x000fe200078ec0ff */
[----:B----4-:R-:W-:Y:S02]  /*54c0*/  IMAD R0, R4, R20, R15 ;  /* 0x0000001404007224 */ /* 0x010fe400078e020f */
[----:B------:R-:W-:Y:S02]  /*54d0*/  @P0 IMAD R25, R21, R5, R18 ;  /* 0x0000000515190224 */ /* 0x000fe400078e0212 */
[----:B0-----:R-:W-:Y:S02]  /*54e0*/  IMAD R3, R0, R28, R3 ;  /* 0x0000001c00037224 */ /* 0x001fe400078e0203 */
[----:B------:R-:W-:-:S02]  /*54f0*/  IMAD R22, R22, R24, R25 ;  /* 0x0000001816167224 */ /* 0x000fc400078e0219 */
[----:B------:R-:W-:-:S03]  /*5500*/  IMAD.MOV.U32 R4, RZ, RZ, 0x1 ;  /* 0x00000001ff047424 */ /* 0x000fc600078e00ff */
[----:B------:R-:W-:Y:S02]  /*5510*/  SEL R18, R3, R22, !P0 ;  /* 0x0000001603127207 */ /* 0x000fe40004000000 */
[----:B------:R-:W-:Y:S02]  /*5520*/  PRMT R0, R4, 0x7610, R0 ;  /* 0x0000761004007816 */ /* 0x000fe40000000000 */
[----:B------:R-:W-:-:S07]  /*5530*/  SEL R22, R22, R3, !P0 ;  /* 0x0000000316167207 */ /* 0x000fce0004000000 */
.L_x_99:
[----:B------:R-:W-:Y:S01]  /*5540*/  LOP3.LUT P0, RZ, R0, 0xff, RZ, 0xc0, !PT ;  /* 0x000000ff00ff7812 */ /* 0x000fe2000780c0ff */
[----:B------:R-:W-:Y:S01]  /*5550*/  UIMAD.WIDE.U32 UR4, UR36, -0x55555555, URZ ;  /* 0xaaaaaaab240478a5 */ /* 0x000fe2000f8e003f */
[----:B------:R-:W-:-:S03]  /*5560*/  LOP3.LUT R75, R75, 0x1, RZ, 0x3c, !PT ;  /* 0x000000014b4b7812 */ /* 0x000fc600078e3cff */
[----:B------:R-:W-:-:S04]  /*5570*/  USHF.R.U32.HI UR4, URZ, 0x1, UR5 ;  /* 0x000000013f047899 */ /* 0x000fc80008011605 */
[----:B------:R-:W-:-:S04]  /*5580*/  UIMAD UR36, UR4, -0x3, UR36 ;  /* 0xfffffffd042478a4 */ /* 0x000fc8000f8e0224 */
[----:B------:R-:W-:Y:S08]  /*5590*/  @P0 BRA `(.L_x_102) ;  /* 0xffffffc000740947 */ /* 0x000ff0000383ffff */
[----:B------:R-:W-:Y:S05]  /*55a0*/  EXIT ;  /* 0x000000000000794d */ /* 0x000fea0003800000 */
.L_x_17:
[----:B------:R-:W-:-:S08]  /*55b0*/  ISETP.NE.AND P0, PT, R14, RZ, PT ;  /* 0x000000ff0e00720c */ /* 0x000fd00003f05270 */
[----:B0-----:R-:W0:-:S00]  /*55c0*/  USETMAXREG.DEALLOC.CTAPOOL 0x28 ;  /* 0x00000028000079c8 */ /* 0x001e0000080e0500 */
[----:B------:R-:W-:Y:S05]  /*55d0*/  @P0 EXIT ;  /* 0x000000000000094d */ /* 0x000fea0003800000 */
[----:B0-----:R-:W-:Y:S01]  /*55e0*/  LOP3.LUT P0, RZ, R3, 0xff, RZ, 0xc0, !PT ;  /* 0x000000ff03ff7812 */ /* 0x001fe2000780c0ff */
[----:B------:R-:W-:Y:S02]  /*55f0*/  IMAD.MOV.U32 R3, RZ, RZ, 0x1 ;  /* 0x00000001ff037424 */ /* 0x000fe400078e00ff */
[----:B------:R-:W-:-:S10]  /*5600*/  IMAD.MOV.U32 R8, RZ, RZ, RZ ;  /* 0x000000ffff087224 */ /* 0x000fd400078e00ff */
[----:B------:R-:W-:Y:S05]  /*5610*/  @!P0 BRA `(.L_x_103) ;  /* 0x0000000c00b08947 */ /* 0x000fea0003800000 */
[----:B------:R-:W0:Y:S01]  /*5620*/  S2UR UR6, SR_CgaCtaId ;  /* 0x00000000000679c3 */ /* 0x000e220000008800 */
[----:B------:R-:W-:Y:S01]  /*5630*/  LOP3.LUT P0, RZ, R4, 0x1f, RZ, 0xc0, !PT ;  /* 0x0000001f04ff7812 */ /* 0x000fe2000780c0ff */
[----:B------:R-:W-:Y:S01]  /*5640*/  ULDC UR21, c[0x0][0x658] ;  /* 0x0001960000157ab9 */ /* 0x000fe20000000800 */
[----:B------:R-:W-:Y:S01]  /*5650*/  UMOV UR4, 0xffffffff ;  /* 0xffffffff00047882 */ /* 0x000fe20000000000 */
[----:B------:R-:W-:Y:S01]  /*5660*/  BSSY B0, `(.L_x_103) ;  /* 0x00000e7000007945 */ /* 0x000fe20003800000 */
[----:B------:R-:W-:Y:S01]  /*5670*/  USHF.L.U32 UR4, UR4, UR21, URZ ;  /* 0x0000001504047299 */ /* 0x000fe2000800063f */
[C---:B------:R-:W-:Y:S01]  /*5680*/  ISETP.NE.AND P2, PT, R5.reuse, RZ, PT ;  /* 0x000000ff0500720c */ /* 0x040fe20003f45270 */
[----:B------:R-:W-:Y:S01]  /*5690*/  IMAD.MOV.U32 R10, RZ, RZ, 0x1 ;  /* 0x00000001ff0a7424 */ /* 0x000fe200078e00ff */
[----:B------:R-:W-:Y:S01]  /*56a0*/  ISETP.NE.OR P0, PT, R5, RZ, !P0 ;  /* 0x000000ff0500720c */ /* 0x000fe20004705670 */
[----:B------:R-:W-:Y:S01]  /*56b0*/  IMAD.MOV.U32 R3, RZ, RZ, 0x1 ;  /* 0x00000001ff037424 */ /* 0x000fe200078e00ff */
[----:B------:R-:W-:Y:S01]  /*56c0*/  LOP3.LUT R9, R23, 0x2, RZ, 0xfc, !PT ;  /* 0x0000000217097812 */ /* 0x000fe200078efcff */
[----:B------:R-:W-:Y:S01]  /*56d0*/  IMAD.MOV.U32 R8, RZ, RZ, RZ ;  /* 0x000000ffff087224 */ /* 0x000fe200078e00ff */
[----:B------:R-:W-:Y:S01]  /*56e0*/  ULDC UR13, c[0x0][0x600] ;  /* 0x00018000000d7ab9 */ /* 0x000fe20000000800 */
[----:B------:R-:W-:Y:S01]  /*56f0*/  UMOV UR5, 0x1 ;  /* 0x0000000100057882 */ /* 0x000fe20000000000 */
[----:B------:R-:W-:-:S02]  /*5700*/  UIADD3 UR30, UR37, 0x1, URZ ;  /* 0x00000001251e7890 */ /* 0x000fc4000fffe03f */
[----:B------:R-:W-:Y:S02]  /*5710*/  UIADD3 UR13, UR13, -0x1, URZ ;  /* 0xffffffff0d0d7890 */ /* 0x000fe4000fffe03f */
[----:B------:R-:W-:Y:S02]  /*5720*/  USHF.L.U32 UR21, UR5, UR21, URZ ;  /* 0x0000001505157299 */ /* 0x000fe4000800063f */
[----:B------:R-:W-:Y:S01]  /*5730*/  ULOP3.LUT UR29, URZ, UR4, URZ, 0x33, !UPT ;  /* 0x000000043f1d7292 */ /* 0x000fe2000f8e333f */
[----:B------:R-:W-:Y:S01]  /*5740*/  ULDC.64 UR22, c[0x0][0x198] ;  /* 0x0000660000167ab9 */ /* 0x000fe20000000a00 */
[----:B0-----:R-:W-:-:S10]  /*5750*/  IMAD.U32 R11, RZ, RZ, UR6 ;  /* 0x00000006ff0b7e24 */ /* 0x001fd4000f8e00ff */
.L_x_115:
[----:B------:R-:W-:-:S03]  /*5760*/  UMOV UR4, 0xffffffff ;  /* 0xffffffff00047882 */ /* 0x000fc60000000000 */
[----:B------:R-:W-:Y:S05]  /*5770*/  BRA.DIV UR4, `(.L_x_104) ;  /* 0x0000001204507947 */ /* 0x000fea000b800000 */
[----:B------:R-:W-:-:S13]  /*5780*/  ELECT P6, URZ, PT ;  /* 0x00000000003f782f */ /* 0x000fda00038c0000 */
.L_x_127:
[----:B------:R-:W0:Y:S01]  /*5790*/  LDC R4, c[0x0][0x28c] ;  /* 0x0000a300ff047b82 */ /* 0x000e220000000800 */
[----:B------:R-:W-:Y:S01]  /*57a0*/  BSSY B1, `(.L_x_105) ;  /* 0x000005e000017945 */ /* 0x000fe20003800000 */
[----:B0-----:R-:W-:-:S13]  /*57b0*/  ISETP.LT.OR P6, PT, R4, 0x1, !P6 ;  /* 0x000000010400780c */ /* 0x001fda00077c1670 */
[----:B------:R-:W-:Y:S05]  /*57c0*/  @P6 BRA `(.L_x_106) ;  /* 0x00000004006c6947 */ /* 0x000fea0003800000 */
[----:B------:R-:W-:Y:S02]  /*57d0*/  IMAD R11, R22, 0x8, R11 ;  /* 0x00000008160b7824 */ /* 0x000fe400078e020b */
[----:B------:R-:W-:Y:S02]  /*57e0*/  IMAD.SHL.U32 R18, R18, 0x40, RZ ;  /* 0x0000004012127824 */ /* 0x000fe400078e00ff */
[----:B------:R-:W-:Y:S02]  /*57f0*/  IMAD.MOV.U32 R15, RZ, RZ, RZ ;  /* 0x000000ffff0f7224 */ /* 0x000fe400078e00ff */
[----:B------:R-:W-:Y:S02]  /*5800*/  IMAD.U32 R20, RZ, RZ, UR30 ;  /* 0x0000001eff147e24 */ /* 0x000fe4000f8e00ff */
[----:B------:R-:W-:Y:S02]  /*5810*/  IMAD.MOV.U32 R4, RZ, RZ, R3 ;  /* 0x000000ffff047224 */ /* 0x000fe400078e0003 */
[----:B------:R-:W-:-:S02]  /*5820*/  IMAD.MOV.U32 R6, RZ, RZ, R8 ;  /* 0x000000ffff067224 */ /* 0x000fc400078e0008 */
[----:B------:R-:W-:-:S07]  /*5830*/  IMAD.SHL.U32 R12, R11, 0x8, RZ ;  /* 0x000000080b0c7824 */ /* 0x000fce00078e00ff */
.L_x_110:
[----:B------:R-:W0:Y:S01]  /*5840*/  S2UR UR4, SR_CgaCtaId ;  /* 0x00000000000479c3 */ /* 0x000e220000008800 */
[----:B------:R-:W-:Y:S02]  /*5850*/  MOV R14, 0x400 ;  /* 0x00000400000e7802 */ /* 0x000fe40000000f00 */
[----:B------:R-:W-:-:S05]  /*5860*/  SHF.L.U32 R5, R4, 0x1f, RZ ;  /* 0x0000001f04057819 */ /* 0x000fca00000006ff */
[----:B------:R-:W1:Y:S01]  /*5870*/  @!P2 LDC R7, c[0x0][0x500] ;  /* 0x00014000ff07ab82 */ /* 0x000e620000000800 */
[----:B0-----:R-:W-:-:S05]  /*5880*/  IMAD.U32 R11, RZ, RZ, UR4 ;  /* 0x00000004ff0b7e24 */ /* 0x001fca000f8e00ff */
[----:B------:R-:W-:-:S05]  /*5890*/  LEA R13, R11, R14, 0x18 ;  /* 0x0000000e0b0d7211 */ /* 0x000fca00078ec0ff */
[----:B------:R-:W-:-:S04]  /*58a0*/  IMAD R14, R6, 0x8, R13 ;  /* 0x00000008060e7824 */ /* 0x000fc800078e020d */
[----:B------:R-:W0:Y:S02]  /*58b0*/  SYNCS.PHASECHK.TRANS64.TRYWAIT P1, [R14+URZ+0x18], R5 ;  /* 0x000018050e0075a7 */ /* 0x000e24000802017f */
[----:B01----:R-:W-:Y:S05]  /*58c0*/  @!P1 BRA `(.L_x_107) ;  /* 0x00000010001c9947 */ /* 0x003fea0003800000 */
.L_x_128:
[----:B0-----:R-:W-:Y:S01]  /*58d0*/  PRMT R5, R9, 0x9910, RZ ;  /* 0x0000991009057816 */ /* 0x001fe200000000ff */
[----:B------:R0:W-:Y:S03]  /*58e0*/  @!P2 SYNCS.ARRIVE.TRANS64 RZ, [R14+URZ], R7 ;  /* 0x000000070effa9a7 */ /* 0x0001e6000800003f */
[----:B------:R-:W-:-:S13]  /*58f0*/  ISETP.NE.AND P1, PT, R5, 0x2, PT ;  /* 0x000000020500780c */ /* 0x000fda0003f25270 */
[----:B0-----:R-:W-:Y:S05]  /*5900*/  @P1 BRA `(.L_x_108) ;  /* 0x0000000000041947 */ /* 0x001fea0003800000 */
[----:B------:R-:W-:Y:S01]  /*5910*/  BPT.TRAP 0x1 ;  /* 0x000000040000795c */ /* 0x000fe20000300000 */
.L_x_108:
[----:B------:R-:W-:Y:S05]  /*5920*/  @P0 BRA `(.L_x_109) ;  /* 0x0000000000040947 */ /* 0x000fea0003800000 */
[----:B------:R-:W-:Y:S01]  /*5930*/  BPT.TRAP 0x1 ;  /* 0x000000040000795c */ /* 0x000fe20000300000 */
.L_x_109:
[----:B------:R-:W-:Y:S01]  /*5940*/  IMAD R5, R6, 0x20, R11 ;  /* 0x0000002006057824 */ /* 0x000fe200078e020b */
[----:B------:R-:W-:Y:S01]  /*5950*/  R2UR UR10, R15 ;  /* 0x000000000f0a72ca */ /* 0x000fe200000e0000 */
[----:B------:R-:W-:Y:S01]  /*5960*/  UIADD3 UR14, UP0, UR22, 0xf0, URZ ;  /* 0x000000f0160e7890 */ /* 0x000fe2000ff1e03f */
[----:B------:R-:W-:Y:S01]  /*5970*/  R2UR UR9, R14 ;  /* 0x000000000e0972ca */ /* 0x000fe200000e0000 */
[----:B------:R-:W-:Y:S01]  /*5980*/  IMAD.SHL.U32 R5, R5, 0x100, RZ ;  /* 0x0000010005057824 */ /* 0x000fe200078e00ff */
[----:B------:R-:W-:Y:S01]  /*5990*/  R2UR UR11, R12 ;  /* 0x000000000c0b72ca */ /* 0x000fe200000e0000 */
[----:B------:R-:W-:Y:S01]  /*59a0*/  UIADD3.X UR15, URZ, UR23, URZ, UP0, !UPT ;  /* 0x000000173f0f7290 */ /* 0x000fe200087fe43f */
[----:B------:R-:W-:Y:S01]  /*59b0*/  R2UR UR12, R19 ;  /* 0x00000000130c72ca */ /* 0x000fe200000e0000 */
[--C-:B------:R-:W-:Y:S01]  /*59c0*/  IMAD R5, R5, 0x4, R13.reuse ;  /* 0x0000000405057824 */ /* 0x100fe200078e020d */
[----:B------:R-:W-:Y:S01]  /*59d0*/  R2UR UR35, R18 ;  /* 0x00000000122372ca */ /* 0x000fe200000e0000 */
[----:B------:R-:W-:Y:S01]  /*59e0*/  IMAD R13, R6, 0x8000, R13 ;  /* 0x00008000060d7824 */ /* 0x000fe200078e020d */
[----:B------:R-:W-:Y:S01]  /*59f0*/  UIADD3 UR4, UP1, UR22, 0x1f0, URZ ;  /* 0x000001f016047890 */ /* 0x000fe2000ff3e03f */
[----:B------:R-:W-:Y:S01]  /*5a00*/  VIADD R20, R20, 0xffffffff ;  /* 0xffffffff14147836 */ /* 0x000fe20000000000 */
[----:B------:R-:W-:Y:S01]  /*5a10*/  R2UR UR40, R5 ;  /* 0x00000000052872ca */ /* 0x000fe200000e0000 */
[----:B------:R-:W-:Y:S01]  /*5a20*/  UIADD3 UR58, UR10, 0x20, URZ ;  /* 0x000000200a3a7890 */ /* 0x000fe2000fffe03f */
[----:B------:R-:W-:Y:S01]  /*5a30*/  R2UR UR18, R13 ;  /* 0x000000000d1272ca */ /* 0x000fe200000e0000 */
[----:B------:R-:W-:Y:S01]  /*5a40*/  UIADD3 UR50, UR10, 0x40, URZ ;  /* 0x000000400a327890 */ /* 0x000fe2000fffe03f */
[----:B------:R-:W-:Y:S01]  /*5a50*/  ISETP.GT.AND P3, PT, R20, 0x1, PT ;  /* 0x000000011400780c */ /* 0x000fe20003f64270 */
[----:B------:R-:W-:Y:S01]  /*5a60*/  UIADD3 UR42, UR10, 0x60, URZ ;  /* 0x000000600a2a7890 */ /* 0x000fe2000fffe03f */
[----:B------:R-:W-:Y:S01]  /*5a70*/  VIADD R6, R6, 0x1 ;  /* 0x0000000106067836 */ /* 0x000fe20000000000 */
[----:B------:R-:W-:Y:S01]  /*5a80*/  UMOV UR31, 0xff0000 ;  /* 0x00ff0000001f7882 */ /* 0x000fe20000000000 */
[----:B------:R-:W-:Y:S01]  /*5a90*/  UMOV UR6, 0x0 ;  /* 0x0000000000067882 */ /* 0x000fe20000000000 */
[----:B------:R-:W-:Y:S01]  /*5aa0*/  UMOV UR7, 0x10000000 ;  /* 0x1000000000077882 */ /* 0x000fe20000000000 */
[----:B------:R-:W-:Y:S01]  /*5ab0*/  UIADD3.X UR5, URZ, UR23, URZ, UP1, !UPT ;  /* 0x000000173f057290 */ /* 0x000fe20008ffe43f */
[C---:B------:R-:W-:Y:S01]  /*5ac0*/  ISETP.NE.AND P1, PT, R6.reuse, 0x3, PT ;  /* 0x000000030600780c */ /* 0x040fe20003f25270 */
[----:B------:R-:W-:Y:S01]  /*5ad0*/  UMOV UR57, UR9 ;  /* 0x0000000900397c82 */ /* 0x000fe20008000000 */
[----:B------:R-:W-:Y:S01]  /*5ae0*/  UIADD3 UR8, UR40, 0x100, URZ ;  /* 0x0000010028087890 */ /* 0x000fe2000fffe03f */
[----:B------:R-:W-:Y:S01]  /*5af0*/  VIADD R15, R15, 0x80 ;  /* 0x000000800f0f7836 */ /* 0x000fe20000000000 */
[----:B------:R-:W-:Y:S01]  /*5b00*/  UIADD3 UR56, UR40, 0x2100, URZ ;  /* 0x0000210028387890 */ /* 0x000fe2000fffe03f */
[----:B------:R-:W-:Y:S01]  /*5b10*/  SEL R5, RZ, 0x1, P1 ;  /* 0x00000001ff057807 */ /* 0x000fe20000800000 */
[----:B------:R-:W-:Y:S01]  /*5b20*/  UIADD3 UR48, UR40, 0x4100, URZ ;  /* 0x0000410028307890 */ /* 0x000fe2000fffe03f */
[----:B------:R-:W-:Y:S01]  /*5b30*/  SEL R6, R6, RZ, P1 ;  /* 0x000000ff06067207 */ /* 0x000fe20000800000 */
[----:B------:R-:W-:Y:S01]  /*5b40*/  UIADD3 UR40, UR40, 0x6100, URZ ;  /* 0x0000610028287890 */ /* 0x000fe2000fffe03f */
[----:B------:R-:W-:Y:S01]  /*5b50*/  LOP3.LUT R4, R4, R5, RZ, 0x3c, !PT ;  /* 0x0000000504047212 */ /* 0x000fe200078e3cff */
[----:B------:R-:W-:Y:S01]  /*5b60*/  UIADD3 UR32, UR18, 0x18100, URZ ;  /* 0x0001810012207890 */ /* 0x000fe2000fffe03f */
[----:B------:R0:W-:Y:S01]  /*5b70*/  UTMALDG.3D.MULTICAST [UR8], [UR14], UR31, desc[UR6] ;  /* 0x000006080e0073b4 */ /* 0x0001e2000801181f */
[----:B------:R-:W-:-:S02]  /*5b80*/  UIADD3 UR24, UR18, 0x1a100, URZ ;  /* 0x0001a10012187890 */ /* 0x000fc4000fffe03f */
[----:B------:R-:W-:Y:S01]  /*5b90*/  UIADD3 UR16, UR18, 0x1c100, URZ ;  /* 0x0001c10012107890 */ /* 0x000fe2000fffe03f */
[----:B------:R-:W-:Y:S01]  /*5ba0*/  UMOV UR59, UR11 ;  /* 0x0000000b003b7c82 */ /* 0x000fe20008000000 */
[----:B------:R-:W-:Y:S01]  /*5bb0*/  UMOV UR60, UR12 ;  /* 0x0000000c003c7c82 */ /* 0x000fe20008000000 */
[----:B------:R-:W-:Y:S01]  /*5bc0*/  UMOV UR49, UR9 ;  /* 0x0000000900317c82 */ /* 0x000fe20008000000 */
[----:B------:R-:W-:Y:S01]  /*5bd0*/  UMOV UR51, UR11 ;  /* 0x0000000b00337c82 */ /* 0x000fe20008000000 */
[----:B------:R-:W-:Y:S01]  /*5be0*/  UMOV UR52, UR12 ;  /* 0x0000000c00347c82 */ /* 0x000fe20008000000 */
[----:B------:R-:W-:Y:S01]  /*5bf0*/  UMOV UR41, UR9 ;  /* 0x0000000900297c82 */ /* 0x000fe20008000000 */
[----:B------:R-:W-:Y:S01]  /*5c00*/  UMOV UR44, UR12 ;  /* 0x0000000c002c7c82 */ /* 0x000fe20008000000 */
[----:B------:R-:W-:Y:S01]  /*5c10*/  UMOV UR43, UR11 ;  /* 0x0000000b002b7c82 */ /* 0x000fe20008000000 */
[----:B------:R1:W-:Y:S01]  /*5c20*/  UTMALDG.3D.MULTICAST [UR56], [UR14], UR31, desc[UR6] ;  /* 0x000006380e0073b4 */ /* 0x0003e2000801181f */
        /* <DEDUP_REMOVED lines=11> */
[----:B0-----:R-:W-:Y:S01]  /*5ce0*/  UIADD3 UR8, UR18, 0x1e100, URZ ;  /* 0x0001e10012087890 */ /* 0x001fe2000fffe03f */
[----:B------:R-:W-:Y:S01]  /*5cf0*/  UMOV UR11, UR35 ;  /* 0x00000023000b7c82 */ /* 0x000fe20008000000 */
[----:B------:R1:W-:Y:S01]  /*5d00*/  UTMALDG.3D.MULTICAST [UR40], [UR14], UR31, desc[UR6] ;  /* 0x000006280e0073b4 */ /* 0x0003e2000801181f */
[----:B------:R-:W-:Y:S01]  /*5d10*/  UMOV UR18, UR50 ;  /* 0x0000003200127c82 */ /* 0x000fe20008000000 */
[----:B------:R-:W-:Y:S01]  /*5d20*/  UMOV UR10, UR42 ;  /* 0x0000002a000a7c82 */ /* 0x000fe20008000000 */
[----:B------:R1:W-:Y:S01]  /*5d30*/  UTMALDG.3D [UR32], [UR4], desc[UR6] ;  /* 0x00000620040075b4 */ /* 0x0003e20008011000 */
[----:B------:R1:W-:Y:S01]  /*5d40*/  UTMALDG.3D [UR24], [UR4], desc[UR6] ;  /* 0x00000618040075b4 */ /* 0x0003e20008011000 */
[----:B------:R1:W-:Y:S02]  /*5d50*/  UTMALDG.3D [UR16], [UR4], desc[UR6] ;  /* 0x00000610040075b4 */ /* 0x0003e40008011000 */
[----:B------:R1:W-:Y:S02]  /*5d60*/  UTMALDG.3D [UR8], [UR4], desc[UR6] ;  /* 0x00000608040075b4 */ /* 0x0003e40008011000 */
[----:B-1----:R-:W-:Y:S05]  /*5d70*/  @P3 BRA `(.L_x_110) ;  /* 0xfffffff800b03947 */ /* 0x002fea000383ffff */
.L_x_106:
[----:B------:R-:W-:Y:S05]  /*5d80*/  BSYNC B1 ;  /* 0x0000000000017941 */ /* 0x000fea0003800000 */
.L_x_105:
[----:B------:R-:W3:Y:S01]  /*5d90*/  LDL.64 R24, [R1] ;  /* 0x0000000001187983 */ /* 0x000ee20000100a00 */
[----:B------:R-:W-:Y:S01]  /*5da0*/  LOP3.LUT P4, RZ, R10, 0xff, RZ, 0xc0, !PT ;  /* 0x000000ff0aff7812 */ /* 0x000fe2000788c0ff */
[----:B------:R-:W-:Y:S01]  /*5db0*/  VIADD R7, R8, UR37 ;  /* 0x0000002508077c36 */ /* 0x000fe20008000000 */
[----:B------:R-:W-:Y:S01]  /*5dc0*/  ULDC.64 UR4, c[0x0][0x650] ;  /* 0x0001940000047ab9 */ /* 0x000fe20000000a00 */
[----:B------:R-:W-:Y:S01]  /*5dd0*/  IMAD.U32 R8, RZ, RZ, UR37 ;  /* 0x00000025ff087e24 */ /* 0x000fe2000f8e00ff */
[----:B------:R-:W-:Y:S01]  /*5de0*/  UISETP.GE.U32.AND UP0, UPT, UR37, 0x3, UPT ;  /* 0x000000032500788c */ /* 0x000fe2000bf06070 */
[----:B------:R-:W-:Y:S01]  /*5df0*/  BSSY B1, `(.L_x_111) ;  /* 0x000006b000017945 */ /* 0x000fe20003800000 */
[----:B------:R-:W-:Y:S01]  /*5e00*/  ISETP.GT.U32.AND P1, PT, R7, 0x2, PT ;  /* 0x000000020700780c */ /* 0x000fe20003f24070 */
[----:B------:R-:W-:Y:S01]  /*5e10*/  IMAD.MOV.U32 R22, RZ, RZ, -0x1 ;  /* 0xffffffffff167424 */ /* 0x000fe200078e00ff */
[----:B------:R-:W-:Y:S01]  /*5e20*/  PRMT R10, RZ, 0x7610, R10 ;  /* 0x00007610ff0a7816 */ /* 0x000fe2000000000a */
[----:B------:R-:W-:Y:S01]  /*5e30*/  IMAD.MOV.U32 R18, RZ, RZ, -0x1 ;  /* 0xffffffffff127424 */ /* 0x000fe200078e00ff */
[----:B------:R-:W-:Y:S01]  /*5e40*/  ISETP.LT.U32.AND P1, PT, R8, 0x3, P1 ;  /* 0x000000030800780c */ /* 0x000fe20000f21070 */
[----:B------:R-:W-:Y:S01]  /*5e50*/  IMAD.MOV.U32 R19, RZ, RZ, -0x1 ;  /* 0xffffffffff137424 */ /* 0x000fe200078e00ff */
[----:B------:R-:W-:Y:S01]  /*5e60*/  PLOP3.LUT P3, PT, PT, PT, UP0, 0x80, 0x0 ;  /* 0x000000000000781c */ /* 0x000fe20003f6f008 */
[----:B------:R-:W0:Y:S01]  /*5e70*/  @P4 S2R R11, SR_CgaCtaId ;  /* 0x00000000000b4919 */ /* 0x000e220000008800 */
[----:B------:R-:W-:-:S04]  /*5e80*/  @P4 MOV R4, 0x400 ;  /* 0x0000040000044802 */ /* 0x000fc80000000f00 */
[----:B0-----:R-:W-:Y:S01]  /*5e90*/  @P4 LEA R6, R11, R4, 0x18 ;  /* 0x000000040b064211 */ /* 0x001fe200078ec0ff */
[----:B------:R-:W-:Y:S01]  /*5ea0*/  IMAD.WIDE.U32 R4, R7, -0x55555555, RZ ;  /* 0xaaaaaaab07047825 */ /* 0x000fe200078e00ff */
[----:B------:R-:W-:Y:S02]  /*5eb0*/  SEL R4, RZ, 0x1, !P1 ;  /* 0x00000001ff047807 */ /* 0x000fe40004800000 */
[----:B------:R0:W-:Y:S02]  /*5ec0*/  @P4 SYNCS.ARRIVE.TRANS64.A1T0 RZ, [R6+URZ+0x68], RZ ;  /* 0x000068ff06ff49a7 */ /* 0x0001e4000810003f */
[----:B------:R-:W-:Y:S02]  /*5ed0*/  LOP3.LUT R3, R3, R4, RZ, 0x3c, !PT ;  /* 0x0000000403037212 */ /* 0x000fe400078e3cff */
[----:B------:R-:W-:Y:S02]  /*5ee0*/  PRMT R4, RZ, 0x7610, R4 ;  /* 0x00007610ff047816 */ /* 0x000fe40000000004 */
[----:B0-----:R-:W-:-:S04]  /*5ef0*/  SHF.R.U32.HI R6, RZ, 0x1, R5 ;  /* 0x00000001ff067819 */ /* 0x001fc80000011605 */
[----:B------:R-:W-:Y:S01]  /*5f00*/  @P3 LOP3.LUT R3, R3, 0x1, R6, 0x78, !PT ;  /* 0x0000000103033812 */ /* 0x000fe200078e7806 */
[----:B------:R-:W-:Y:S01]  /*5f10*/  IMAD R8, R6, -0x3, R7 ;  /* 0xfffffffd06087824 */ /* 0x000fe200078e0207 */
[----:B---3--:R-:W-:-:S04]  /*5f20*/  IADD3 R16, P4, R16, R24, RZ ;  /* 0x0000001810107210 */ /* 0x008fc80007f9e0ff */
[----:B------:R-:W-:Y:S01]  /*5f30*/  ISETP.GE.U32.AND P1, PT, R16, UR4, PT ;  /* 0x0000000410007c0c */ /* 0x000fe2000bf26070 */
[----:B------:R-:W-:-:S05]  /*5f40*/  IMAD.X R17, R17, 0x1, R0, P4 ;  /* 0x0000000111117824 */ /* 0x000fca00020e0600 */
[----:B------:R-:W-:-:S13]  /*5f50*/  ISETP.GE.U32.AND.EX P1, PT, R17, UR5, PT, P1 ;  /* 0x0000000511007c0c */ /* 0x000fda000bf26110 */
[----:B------:R-:W-:Y:S05]  /*5f60*/  @P1 BRA `(.L_x_112) ;  /* 0x00000004004c1947 */ /* 0x000fea0003800000 */
[----:B------:R-:W0:Y:S01]  /*5f70*/  S2R R13, SR_CTAID.X ;  /* 0x00000000000d7919 */ /* 0x000e220000002500 */
[----:B------:R-:W-:Y:S01]  /*5f80*/  ULDC.64 UR4, c[0x0][0x628] ;  /* 0x00018a0000047ab9 */ /* 0x000fe20000000a00 */
[----:B------:R-:W1:Y:S01]  /*5f90*/  LDC R14, c[0x0][0x144] ;  /* 0x00005100ff0e7b82 */ /* 0x000e620000000800 */
[----:B------:R-:W-:Y:S01]  /*5fa0*/  ISETP.NE.U32.AND P1, PT, RZ, UR4, PT ;  /* 0x00000004ff007c0c */ /* 0x000fe2000bf25070 */
[----:B------:R-:W3:Y:S01]  /*5fb0*/  S2R R12, SR_CTAID.Y ;  /* 0x00000000000c7919 */ /* 0x000ee20000002600 */
[----:B------:R-:W-:Y:S01]  /*5fc0*/  ULDC UR7, c[0x0][0x630] ;  /* 0x00018c0000077ab9 */ /* 0x000fe20000000800 */
[----:B------:R-:W-:Y:S01]  /*5fd0*/  ULDC UR8, c[0x0][0x150] ;  /* 0x0000540000087ab9 */ /* 0x000fe20000000800 */
[----:B------:R-:W-:Y:S01]  /*5fe0*/  ISETP.NE.AND.EX P1, PT, RZ, UR5, PT, P1 ;  /* 0x00000005ff007c0c */ /* 0x000fe2000bf25310 */
[----:B------:R-:W-:Y:S02]  /*5ff0*/  IMAD.MOV.U32 R4, RZ, RZ, R16 ;  /* 0x000000ffff047224 */ /* 0x000fe400078e0010 */
[----:B------:R-:W-:Y:S01]  /*6000*/  IMAD.MOV.U32 R5, RZ, RZ, R17 ;  /* 0x000000ffff057224 */ /* 0x000fe200078e0011 */
[----:B0-----:R-:W-:-:S09]  /*6010*/  I2FP.F32.U32 R18, R13 ;  /* 0x0000000d00127245 */ /* 0x001fd20000201000 */
[----:B------:R-:W-:Y:S05]  /*6020*/  @!P1 BRA `(.L_x_113) ;  /* 0x0000000000289947 */ /* 0x000fea0003800000 */
[----:B------:R-:W-:Y:S02]  /*6030*/  ULDC UR6, c[0x0][0x634] ;  /* 0x00018d0000067ab9 */ /* 0x000fe40000000800 */
[----:B------:R-:W-:-:S05]  /*6040*/  IADD3 R5, P1, R16, UR6, RZ ;  /* 0x0000000610057c10 */ /* 0x000fca000ff3e0ff */
[----:B------:R-:W-:-:S04]  /*6050*/  IMAD.X R15, RZ, RZ, R17, P1 ;  /* 0x000000ffff0f7224 */ /* 0x000fc800008e0611 */
[----:B------:R-:W-:-:S04]  /*6060*/  IMAD.WIDE.U32 R6, R15, UR4, RZ ;  /* 0x000000040f067c25 */ /* 0x000fc8000f8e00ff */
[----:B------:R-:W-:-:S04]  /*6070*/  IMAD.WIDE.U32 R6, P1, R5, UR5, R6 ;  /* 0x0000000505067c25 */ /* 0x000fc8000f820006 */
[----:B------:R-:W-:-:S04]  /*6080*/  IMAD.WIDE.U32 R4, R5, UR4, RZ ;  /* 0x0000000405047c25 */ /* 0x000fc8000f8e00ff */
[----:B------:R-:W-:Y:S01]  /*6090*/  IMAD.MOV.U32 R4, RZ, RZ, R7 ;  /* 0x000000ffff047224 */ /* 0x000fe200078e0007 */
[----:B------:R-:W-:Y:S01]  /*60a0*/  IADD3 RZ, P3, R5, R6, RZ ;  /* 0x0000000605ff7210 */ /* 0x000fe20007f7e0ff */
[----:B------:R-:W-:-:S04]  /*60b0*/  IMAD.X R5, RZ, RZ, RZ, P1 ;  /* 0x000000ffff057224 */ /* 0x000fc800008e06ff */
[----:B------:R-:W-:-:S08]  /*60c0*/  IMAD.WIDE.U32.X R4, R15, UR5, R4, P3 ;  /* 0x000000050f047c25 */ /* 0x000fd000098e0404 */
.L_x_113:
[----:B------:R-:W-:Y:S01]  /*60d0*/  FMUL R18, R18, UR8 ;  /* 0x0000000812127c20 */ /* 0x000fe20008400000 */
[--C-:B------:R-:W-:Y:S01]  /*60e0*/  SHF.R.U64 R19, R4, UR7, R5.reuse ;  /* 0x0000000704137c19 */ /* 0x100fe20008001205 */
[----:B------:R-:W-:Y:S01]  /*60f0*/  ULDC.64 UR4, c[0x0][0x620] ;  /* 0x0001880000047ab9 */ /* 0x000fe20000000a00 */
[----:B------:R-:W-:Y:S01]  /*6100*/  SHF.R.U32.HI R4, RZ, UR7, R5 ;  /* 0x00000007ff047c19 */ /* 0x000fe20008011605 */
[----:B------:R-:W-:Y:S01]  /*6110*/  ULDC.64 UR6, c[0x0][0x640] ;  /* 0x0001900000067ab9 */ /* 0x000fe20000000a00 */
[----:B------:R-:W-:Y:S01]  /*6120*/  IADD3 R5, P1, RZ, -R19, RZ ;  /* 0x80000013ff057210 */ /* 0x000fe20007f3e0ff */
[----:B------:R-:W0:Y:S01]  /*6130*/  F2I.U32.TRUNC.NTZ R18, R18 ;  /* 0x0000001200127305 */ /* 0x000e22000020f000 */
[----:B------:R-:W4:Y:S03]  /*6140*/  LDC R15, c[0x0][0x148] ;  /* 0x00005200ff0f7b82 */ /* 0x000f260000000800 */
[----:B------:R-:W-:Y:S01]  /*6150*/  IMAD.X R4, RZ, RZ, ~R4, P1 ;  /* 0x000000ffff047224 */ /* 0x000fe200008e0e04 */
[----:B------:R-:W-:-:S03]  /*6160*/  ISETP.NE.U32.AND P1, PT, RZ, UR6, PT ;  /* 0x00000006ff007c0c */ /* 0x000fc6000bf25070 */
[----:B------:R-:W-:Y:S01]  /*6170*/  IMAD R4, R4, UR4, RZ ;  /* 0x0000000404047c24 */ /* 0x000fe2000f8e02ff */
[----:B------:R-:W-:-:S03]  /*6180*/  ISETP.NE.AND.EX P1, PT, RZ, UR7, PT, P1 ;  /* 0x00000007ff007c0c */ /* 0x000fc6000bf25310 */
[C---:B------:R-:W-:Y:S01]  /*6190*/  IMAD R7, R5.reuse, UR5, R4 ;  /* 0x0000000505077c24 */ /* 0x040fe2000f8e0204 */
[----:B------:R-:W-:Y:S01]  /*61a0*/  ULDC UR5, c[0x0][0x154] ;  /* 0x0000550000057ab9 */ /* 0x000fe20000000800 */
[----:B------:R-:W-:Y:S01]  /*61b0*/  IMAD.WIDE.U32 R4, R5, UR4, R16 ;  /* 0x0000000405047c25 */ /* 0x000fe2000f8e0010 */
[----:B------:R-:W-:-:S03]  /*61c0*/  ULDC UR4, c[0x0][0x618] ;  /* 0x0001860000047ab9 */ /* 0x000fc60000000800 */
[----:B0-----:R-:W-:Y:S02]  /*61d0*/  IMAD.MOV R6, RZ, RZ, -R18 ;  /* 0x000000ffff067224 */ /* 0x001fe400078e0a12 */
[----:B------:R-:W-:Y:S02]  /*61e0*/  IMAD.IADD R5, R5, 0x1, R7 ;  /* 0x0000000105057824 */ /* 0x000fe400078e0207 */
[----:B-1----:R-:W-:Y:S01]  /*61f0*/  IMAD R13, R14, R6, R13 ;  /* 0x000000060e0d7224 */ /* 0x002fe200078e020d */
[----:B---3--:R-:W-:Y:S02]  /*6200*/  I2FP.F32.U32 R6, R12 ;  /* 0x0000000c00067245 */ /* 0x008fe40000201000 */
[--C-:B------:R-:W-:Y:S02]  /*6210*/  SHF.R.U64 R14, R4, UR4, R5.reuse ;  /* 0x00000004040e7c19 */ /* 0x100fe40008001205 */
[----:B------:R-:W-:Y:S01]  /*6220*/  SHF.R.U32.HI R5, RZ, UR4, R5 ;  /* 0x00000004ff057c19 */ /* 0x000fe20008011605 */
[----:B------:R-:W-:Y:S01]  /*6230*/  FMUL R6, R6, UR5 ;  /* 0x0000000506067c20 */ /* 0x000fe20008400000 */
[----:B------:R-:W-:-:S02]  /*6240*/  ULDC UR4, c[0x0][0x608] ;  /* 0x0001820000047ab9 */ /* 0x000fc40000000800 */
[--C-:B------:R-:W-:Y:S01]  /*6250*/  SHF.R.U64 R20, R14, UR4, R5.reuse ;  /* 0x000000040e147c19 */ /* 0x100fe20008001205 */
[----:B------:R0:W1:Y:S01]  /*6260*/  F2I.U32.TRUNC.NTZ R21, R6 ;  /* 0x0000000600157305 */ /* 0x000062000020f000 */
[----:B------:R-:W-:Y:S01]  /*6270*/  SHF.R.U32.HI R5, RZ, UR4, R5 ;  /* 0x00000004ff057c19 */ /* 0x000fe20008011605 */
[----:B------:R-:W-:-:S03]  /*6280*/  ULDC UR4, c[0x0][0x658] ;  /* 0x0001960000047ab9 */ /* 0x000fc60000000800 */
[--C-:B------:R-:W-:Y:S02]  /*6290*/  SHF.R.U64 R18, R20, UR4, R5.reuse ;  /* 0x0000000414127c19 */ /* 0x100fe40008001205 */
[----:B------:R-:W-:-:S03]  /*62a0*/  SHF.R.U32.HI R25, RZ, UR4, R5 ;  /* 0x00000004ff197c19 */ /* 0x000fc60008011605 */
[----:B------:R-:W-:Y:S02]  /*62b0*/  IMAD.MOV.U32 R4, RZ, RZ, R18 ;  /* 0x000000ffff047224 */ /* 0x000fe400078e0012 */
[----:B------:R-:W-:Y:S01]  /*62c0*/  IMAD.MOV.U32 R5, RZ, RZ, R25 ;  /* 0x000000ffff057224 */ /* 0x000fe200078e0019 */
[----:B0-----:R-:W-:Y:S06]  /*62d0*/  @!P1 BRA `(.L_x_114) ;  /* 0x0000000000289947 */ /* 0x001fec0003800000 */
        /* <DEDUP_REMOVED lines=10> */
.L_x_114:
[----:B------:R-:W-:Y:S01]  /*6380*/  ISETP.NE.AND P1, PT, R2, 0x1, PT ;  /* 0x000000010200780c */ /* 0x000fe20003f25270 */
[----:B------:R-:W-:Y:S01]  /*6390*/  ULDC UR4, c[0x0][0x648] ;  /* 0x0001920000047ab9 */ /* 0x000fe20000000800 */
[----:B------:R-:W-:Y:S01]  /*63a0*/  LOP3.LUT R20, R20, UR29, RZ, 0xc0, !PT ;  /* 0x0000001d14147c12 */ /* 0x000fe2000f8ec0ff */
[----:B-1----:R-:W-:Y:S01]  /*63b0*/  IMAD.MOV R21, RZ, RZ, -R21 ;  /* 0x000000ffff157224 */ /* 0x002fe200078e0a15 */
[----:B------:R-:W-:Y:S01]  /*63c0*/  SHF.R.U64 R5, R4, UR4, R5 ;  /* 0x0000000404057c19 */ /* 0x000fe20008001205 */
[----:B------:R-:W-:Y:S01]  /*63d0*/  ULDC UR4, c[0x0][0x638] ;  /* 0x00018e0000047ab9 */ /* 0x000fe20000000800 */
[----:B------:R-:W-:Y:S01]  /*63e0*/  ULDC UR5, c[0x0][0x610] ;  /* 0x0001840000057ab9 */ /* 0x000fe20000000800 */
[----:B------:R-:W-:Y:S02]  /*63f0*/  IMAD.MOV.U32 R4, RZ, RZ, 0x1 ;  /* 0x00000001ff047424 */ /* 0x000fe400078e00ff */
[----:B------:R-:W-:Y:S02]  /*6400*/  IMAD.MOV R7, RZ, RZ, -R5 ;  /* 0x000000ffff077224 */ /* 0x000fe400078e0a05 */
[----:B------:R-:W-:Y:S01]  /*6410*/  IMAD R20, R5, UR21, R20 ;  /* 0x0000001505147c24 */ /* 0x000fe2000f8e0214 */
[----:B------:R-:W-:Y:S01]  /*6420*/  LOP3.LUT R5, R14, UR13, RZ, 0xc0, !PT ;  /* 0x0000000d0e057c12 */ /* 0x000fe2000f8ec0ff */
[----:B----4-:R-:W-:-:S02]  /*6430*/  @P1 IMAD R13, R15, R21, R12 ;  /* 0x000000150f0d1224 */ /* 0x010fc400078e020c */
[----:B------:R-:W-:Y:S01]  /*6440*/  IMAD R18, R7, UR4, R18 ;  /* 0x0000000407127c24 */ /* 0x000fe2000f8e0212 */
[----:B------:R-:W-:Y:S01]  /*6450*/  ULDC UR4, c[0x0][0x600] ;  /* 0x0001800000047ab9 */ /* 0x000fe20000000800 */
[----:B------:R-:W-:Y:S02]  /*6460*/  IMAD R13, R20, UR5, R13 ;  /* 0x00000005140d7c24 */ /* 0x000fe4000f8e020d */
[----:B------:R-:W-:-:S05]  /*6470*/  IMAD R22, R18, UR4, R5 ;  /* 0x0000000412167c24 */ /* 0x000fca000f8e0205 */
[----:B------:R-:W-:Y:S02]  /*6480*/  SEL R18, R22, R13, !P1 ;  /* 0x0000000d16127207 */ /* 0x000fe40004800000 */
[----:B------:R-:W-:-:S07]  /*6490*/  SEL R22, R13, R22, !P1 ;  /* 0x000000160d167207 */ /* 0x000fce0004800000 */
.L_x_112:
[----:B------:R-:W-:Y:S05]  /*64a0*/  BSYNC B1 ;  /* 0x0000000000017941 */ /* 0x000fea0003800000 */
.L_x_111:
[----:B------:R-:W-:-:S13]  /*64b0*/  LOP3.LUT P1, RZ, R4, 0xff, RZ, 0xc0, !PT ;  /* 0x000000ff04ff7812 */ /* 0x000fda000782c0ff */
[----:B------:R-:W-:Y:S05]  /*64c0*/  @P1 BRA `(.L_x_115) ;  /* 0xfffffff000a41947 */ /* 0x000fea000383ffff */
[----:B------:R-:W-:Y:S05]  /*64d0*/  BSYNC B0 ;  /* 0x0000000000007941 */ /* 0x000fea0003800000 */
.L_x_103:
[----:B------:R-:W-:-:S03]  /*64e0*/  UMOV UR4, 0xffffffff ;  /* 0xffffffff00047882 */ /* 0x000fc60000000000 */
[----:B------:R-:W-:Y:S05]  /*64f0*/  BRA.DIV UR4, `(.L_x_116) ;  /* 0x0000000604247947 */ /* 0x000fea000b800000 */
[----:B------:R-:W-:-:S13]  /*6500*/  ELECT P6, URZ, PT ;  /* 0x00000000003f782f */ /* 0x000fda00038c0000 */
.L_x_131:
[----:B------:R-:W-:Y:S04]  /*6510*/  BSSY B0, `(.L_x_117) ;  /* 0x0000022000007945 */ /* 0x000fe80003800000 */
[----:B------:R-:W-:Y:S05]  /*6520*/  @!P6 BRA `(.L_x_118) ;  /* 0x000000000080e947 */ /* 0x000fea0003800000 */
[----:B------:R-:W-:-:S04]  /*6530*/  LOP3.LUT R23, R23, 0x2, RZ, 0xfc, !PT ;  /* 0x0000000217177812 */ /* 0x000fc800078efcff */
[----:B------:R-:W-:-:S13]  /*6540*/  ISETP.NE.AND P0, PT, R23, 0x3, PT ;  /* 0x000000031700780c */ /* 0x000fda0003f05270 */
[----:B------:R-:W-:Y:S05]  /*6550*/  @!P0 BRA `(.L_x_119) ;  /* 0x0000000000048947 */ /* 0x000fea0003800000 */
[----:B------:R-:W-:Y:S01]  /*6560*/  BPT.TRAP 0x1 ;  /* 0x000000040000795c */ /* 0x000fe20000300000 */
.L_x_119:
[----:B------:R-:W0:Y:S01]  /*6570*/  S2R R5, SR_CgaCtaId ;  /* 0x0000000000057919 */ /* 0x000e220000008800 */
[----:B------:R-:W-:Y:S02]  /*6580*/  MOV R0, 0x400 ;  /* 0x0000040000007802 */ /* 0x000fe40000000f00 */
[----:B------:R-:W-:Y:S02]  /*6590*/  SHF.L.U32 R2, R3, 0x1f, RZ ;  /* 0x0000001f03027819 */ /* 0x000fe400000006ff */
[----:B0-----:R-:W-:-:S05]  /*65a0*/  LEA R5, R5, R0, 0x18 ;  /* 0x0000000005057211 */ /* 0x001fca00078ec0ff */
[----:B------:R-:W-:-:S04]  /*65b0*/  VIADD R5, R5, 0x18 ;  /* 0x0000001805057836 */ /* 0x000fc80000000000 */
[C---:B------:R-:W-:Y:S02]  /*65c0*/  IMAD R7, R8.reuse, 0x8, R5 ;  /* 0x0000000808077824 */ /* 0x040fe400078e0205 */
[----:B------:R-:W-:Y:S02]  /*65d0*/  VIADD R8, R8, 0x1 ;  /* 0x0000000108087836 */ /* 0x000fe40000000000 */
[----:B------:R-:W0:Y:S03]  /*65e0*/  SYNCS.PHASECHK.TRANS64.TRYWAIT P0, [R7+URZ], R2 ;  /* 0x00000002070075a7 */ /* 0x000e26000800017f */
[----:B------:R-:W-:-:S04]  /*65f0*/  ISETP.NE.AND P1, PT, R8, 0x3, PT ;  /* 0x000000030800780c */ /* 0x000fc80003f25270 */
[----:B------:R-:W-:Y:S02]  /*6600*/  SEL R0, RZ, 0x1, P1 ;  /* 0x00000001ff007807 */ /* 0x000fe40000800000 */
[----:B------:R-:W-:Y:S02]  /*6610*/  SEL R8, R8, RZ, P1 ;  /* 0x000000ff08087207 */ /* 0x000fe40000800000 */
[----:B------:R-:W-:-:S03]  /*6620*/  LOP3.LUT R9, R3, R0, RZ, 0x3c, !PT ;  /* 0x0000000003097212 */ /* 0x000fc600078e3cff */
[----:B------:R-:W-:Y:S01]  /*6630*/  IMAD R4, R8, 0x8, R5 ;  /* 0x0000000808047824 */ /* 0x000fe200078e0205 */
[----:B------:R-:W-:Y:S01]  /*6640*/  SHF.L.U32 R3, R9, 0x1f, RZ ;  /* 0x0000001f09037819 */ /* 0x000fe200000006ff */
[----:B0-----:R-:W-:Y:S06]  /*6650*/  @!P0 BRA `(.L_x_120) ;  /* 0x0000000000ec8947 */ /* 0x001fec0003800000 */
.L_x_132:
[----:B------:R-:W1:Y:S01]  /*6660*/  SYNCS.PHASECHK.TRANS64.TRYWAIT P0, [R4+URZ], R3 ;  /* 0x00000003040075a7 */ /* 0x000e62000800017f */
[----:B------:R-:W-:-:S05]  /*6670*/  VIADD R0, R8, 0x1 ;  /* 0x0000000108007836 */ /* 0x000fca0000000000 */
[----:B------:R-:W-:-:S04]  /*6680*/  ISETP.NE.AND P1, PT, R0, 0x3, PT ;  /* 0x000000030000780c */ /* 0x000fc80003f25270 */
[----:B0-----:R-:W-:Y:S02]  /*6690*/  SEL R2, RZ, 0x1, P1 ;  /* 0x00000001ff027807 */ /* 0x001fe40000800000 */
[----:B------:R-:W-:Y:S02]  /*66a0*/  SEL R0, R0, RZ, P1 ;  /* 0x000000ff00007207 */ /* 0x000fe40000800000 */
[----:B------:R-:W-:Y:S01]  /*66b0*/  LOP3.LUT R2, R9, R2, RZ, 0x3c, !PT ;  /* 0x0000000209027212 */ /* 0x000fe200078e3cff */
[----:B-1----:R-:W-:Y:S06]  /*66c0*/  @!P0 BRA `(.L_x_121) ;  /* 0x0000000000e48947 */ /* 0x002fec0003800000 */
.L_x_133:
[----:B------:R-:W-:Y:S01]  /*66d0*/  IMAD R5, R0, 0x8, R5 ;  /* 0x0000000800057824 */ /* 0x000fe200078e0205 */
[----:B------:R-:W-:-:S07]  /*66e0*/  SHF.L.U32 R0, R2, 0x1f, RZ ;  /* 0x0000001f02007819 */ /* 0x000fce00000006ff */
.L_x_122:
[----:B-1----:R1:W3:Y:S02]  /*66f0*/  SYNCS.PHASECHK.TRANS64.TRYWAIT P0, [R5+URZ], R0 ;  /* 0x00000000050075a7 */ /* 0x0022e4000800017f */
[----:B---3--:R-:W-:Y:S05]  /*6700*/  @!P0 NANOSLEEP.SYNCS 0x989680 ;  /* 0x009896800000895d */ /* 0x008fea0003900000 */
[----:B------:R-:W3:Y:S02]  /*6710*/  @!P0 SYNCS.PHASECHK.TRANS64 P0, [R5+URZ], R0 ;  /* 0x00000000050085a7 */ /* 0x000ee4000800007f */
[----:B---3--:R-:W-:Y:S05]  /*6720*/  @!P0 BRA `(.L_x_122) ;  /* 0xfffffffc00f08947 */ /* 0x008fea000383ffff */
.L_x_118:
[----:B------:R-:W-:Y:S05]  /*6730*/  BSYNC B0 ;  /* 0x0000000000007941 */ /* 0x000fea0003800000 */
.L_x_117:
[----:B------:R-:W-:Y:S05]  /*6740*/  EXIT ;  /* 0x000000000000794d */ /* 0x000fea0003800000 */
.L_x_19:
[----:B0-----:R-:W-:-:S04]  /*6750*/  IMAD.U32 R3, RZ, RZ, UR43 ;  /* 0x0000002bff037e24 */ /* 0x001fc8000f8e00ff */
[----:B------:R0:W1:Y:S03]  /*6760*/  SYNCS.PHASECHK.TRANS64.TRYWAIT P0, [R3+URZ+-0x8], R0 ;  /* 0xfffff800030075a7 */ /* 0x000066000800017f */
[----:B-1----:R-:W-:Y:S05]  /*6770*/  @!P0 NANOSLEEP.SYNCS 0x989680 ;  /* 0x009896800000895d */ /* 0x002fea0003900000 */
[----:B------:R-:W1:Y:S02]  /*6780*/  @!P0 SYNCS.PHASECHK.TRANS64 P0, [R3+URZ+-0x8], R0 ;  /* 0xfffff800030085a7 */ /* 0x000e64000800007f */
[----:B-1----:R-:W-:Y:S05]  /*6790*/  @!P0 BRA `(.L_x_19) ;  /* 0xfffffffc00ec8947 */ /* 0x002fea000383ffff */
[----:B------:R-:W-:Y:S05]  /*67a0*/  BRA `(.L_x_123) ;  /* 0xffffffac00fc7947 */ /* 0x000fea000383ffff */
.L_x_24:
[----:B-1----:R1:W2:Y:S02]  /*67b0*/  SYNCS.PHASECHK.TRANS64.TRYWAIT P1, [R3+URZ], R0 ;  /* 0x00000000030075a7 */ /* 0x0022a4000802017f */
[----:B--2---:R-:W-:Y:S05]  /*67c0*/  @!P1 NANOSLEEP.SYNCS 0x989680 ;  /* 0x009896800000995d */ /* 0x004fea0003900000 */
[----:B------:R-:W2:Y:S02]  /*67d0*/  @!P1 SYNCS.PHASECHK.TRANS64 P1, [R3+URZ], R0 ;  /* 0x00000000030095a7 */ /* 0x000ea4000802007f */
[----:B--2---:R-:W-:Y:S05]  /*67e0*/  @!P1 BRA `(.L_x_24) ;  /* 0xfffffffc00f09947 */ /* 0x004fea000383ffff */
[----:B------:R-:W-:Y:S05]  /*67f0*/  BRA `(.L_x_23) ;  /* 0xffffffb000687947 */ /* 0x000fea000383ffff */
.L_x_29:
[----:B-1----:R-:W-:-:S04]  /*6800*/  IMAD.U32 R5, RZ, RZ, UR5 ;  /* 0x00000005ff057e24 */ /* 0x002fc8000f8e00ff */
[----:B------:R1:W2:Y:S03]  /*6810*/  SYNCS.PHASECHK.TRANS64.TRYWAIT P1, [R5+URZ], R4 ;  /* 0x00000004050075a7 */ /* 0x0002a6000802017f */
[----:B--2---:R-:W-:Y:S05]  /*6820*/  @!P1 NANOSLEEP.SYNCS 0x989680 ;  /* 0x009896800000995d */ /* 0x004fea0003900000 */
[----:B------:R-:W2:Y:S02]  /*6830*/  @!P1 SYNCS.PHASECHK.TRANS64 P1, [R5+URZ], R4 ;  /* 0x00000004050095a7 */ /* 0x000ea4000802007f */
[----:B--2---:R-:W-:Y:S05]  /*6840*/  @!P1 BRA `(.L_x_29) ;  /* 0xfffffffc00ec9947 */ /* 0x004fea000383ffff */
[----:B------:R-:W-:Y:S05]  /*6850*/  BRA `(.L_x_28) ;  /* 0xffffffb800707947 */ /* 0x000fea000383ffff */
.L_x_35:
[----:B0-----:R-:W-:-:S04]  /*6860*/  IMAD.U32 R3, RZ, RZ, UR43 ;  /* 0x0000002bff037e24 */ /* 0x001fc8000f8e00ff */
[----:B------:R0:W1:Y:S03]  /*6870*/  SYNCS.PHASECHK.TRANS64.TRYWAIT P0, [R3+URZ+0x8], R0 ;  /* 0x00000800030075a7 */ /* 0x000066000800017f */
[----:B-1----:R-:W-:Y:S05]  /*6880*/  @!P0 NANOSLEEP.SYNCS 0x989680 ;  /* 0x009896800000895d */ /* 0x002fea0003900000 */
[----:B------:R-:W1:Y:S02]  /*6890*/  @!P0 SYNCS.PHASECHK.TRANS64 P0, [R3+URZ+0x8], R0 ;  /* 0x00000800030085a7 */ /* 0x000e64000800007f */
[----:B-1----:R-:W-:Y:S05]  /*68a0*/  @!P0 BRA `(.L_x_35) ;  /* 0xfffffffc00ec8947 */ /* 0x002fea000383ffff */
[----:B------:R-:W-:Y:S05]  /*68b0*/  BRA `(.L_x_124) ;  /* 0xffffffc400007947 */ /* 0x000fea000383ffff */
.L_x_104:
[----:B------:R-:W-:Y:S01]  /*68c0*/  BSSY B1, `(.L_x_125) ;  /* 0x0000006000017945 */ /* 0x000fe20003800000 */
[----:B------:R-:W-:-:S07]  /*68d0*/  IMAD.MOV.U32 R15, RZ, RZ, -0x1 ;  /* 0xffffffffff0f7424 */ /* 0x000fce00078e00ff */
[----:B--2--5:R-:W-:Y:S05]  /*68e0*/  WARPSYNC.COLLECTIVE R15, `(.L_x_126) ;  /* 0x000000000f0c7348 */ /* 0x024fea0003c00000 */
[----:B------:R-:W-:Y:S02]  /*68f0*/  ELECT P6, UR62, PT ;  /* 0x00000000003e782f */ /* 0x000fe400038c0000 */
[----:B------:R-:W-:Y:S01]  /*6900*/  MOV R14, UR62 ;  /* 0x0000003e000e7c02 */ /* 0x000fe20008000f00 */
[----:B--2--5:R-:W-:Y:S10]  /*6910*/  ENDCOLLECTIVE ;  /* 0x000000000000791b */ /* 0x024ff40003800000 */
.L_x_126:
[----:B------:R-:W-:Y:S05]  /*6920*/  BSYNC B1 ;  /* 0x0000000000017941 */ /* 0x000fea0003800000 */
.L_x_125:
[----:B------:R-:W-:Y:S05]  /*6930*/  BRA `(.L_x_127) ;  /* 0xffffffec00947947 */ /* 0x000fea000383ffff */
.L_x_107:
[----:B0-----:R0:W1:Y:S02]  /*6940*/  SYNCS.PHASECHK.TRANS64.TRYWAIT P1, [R14+URZ+0x18], R5 ;  /* 0x000018050e0075a7 */ /* 0x001064000802017f */
[----:B-1----:R-:W-:Y:S05]  /*6950*/  @!P1 NANOSLEEP.SYNCS 0x989680 ;  /* 0x009896800000995d */ /* 0x002fea0003900000 */
[----:B------:R-:W1:Y:S02]  /*6960*/  @!P1 SYNCS.PHASECHK.TRANS64 P1, [R14+URZ+0x18], R5 ;  /* 0x000018050e0095a7 */ /* 0x000e64000802007f */
[----:B-1----:R-:W-:Y:S05]  /*6970*/  @!P1 BRA `(.L_x_107) ;  /* 0xfffffffc00f09947 */ /* 0x002fea000383ffff */
[----:B------:R-:W-:Y:S05]  /*6980*/  BRA `(.L_x_128) ;  /* 0xffffffec00d07947 */ /* 0x000fea000383ffff */
.L_x_116:
[----:B------:R-:W-:Y:S01]  /*6990*/  BSSY B0, `(.L_x_129) ;  /* 0x0000006000007945 */ /* 0x000fe20003800000 */
[----:B------:R-:W-:-:S07]  /*69a0*/  IMAD.MOV.U32 R15, RZ, RZ, -0x1 ;  /* 0xffffffffff0f7424 */ /* 0x000fce00078e00ff */
[----:B--2--5:R-:W-:Y:S05]  /*69b0*/  WARPSYNC.COLLECTIVE R15, `(.L_x_130) ;  /* 0x000000000f0c7348 */ /* 0x024fea0003c00000 */
[----:B------:R-:W-:Y:S02]  /*69c0*/  ELECT P6, UR62, PT ;  /* 0x00000000003e782f */ /* 0x000fe400038c0000 */
[----:B------:R-:W-:Y:S01]  /*69d0*/  MOV R14, UR62 ;  /* 0x0000003e000e7c02 */ /* 0x000fe20008000f00 */
[----:B--2--5:R-:W-:Y:S10]  /*69e0*/  ENDCOLLECTIVE ;  /* 0x000000000000791b */ /* 0x024ff40003800000 */
.L_x_130:
[----:B------:R-:W-:Y:S05]  /*69f0*/  BSYNC B0 ;  /* 0x0000000000007941 */ /* 0x000fea0003800000 */
.L_x_129:
[----:B------:R-:W-:Y:S05]  /*6a00*/  BRA `(.L_x_131) ;  /* 0xfffffff800c07947 */ /* 0x000fea000383ffff */
.L_x_120:
[----:B0-----:R0:W1:Y:S02]  /*6a10*/  SYNCS.PHASECHK.TRANS64.TRYWAIT P0, [R7+URZ], R2 ;  /* 0x00000002070075a7 */ /* 0x001064000800017f */
[----:B-1----:R-:W-:Y:S05]  /*6a20*/  @!P0 NANOSLEEP.SYNCS 0x989680 ;  /* 0x009896800000895d */ /* 0x002fea0003900000 */
[----:B------:R-:W1:Y:S02]  /*6a30*/  @!P0 SYNCS.PHASECHK.TRANS64 P0, [R7+URZ], R2 ;  /* 0x00000002070085a7 */ /* 0x000e64000800007f */
[----:B-1----:R-:W-:Y:S05]  /*6a40*/  @!P0 BRA `(.L_x_120) ;  /* 0xfffffffc00f08947 */ /* 0x002fea000383ffff */
[----:B------:R-:W-:Y:S05]  /*6a50*/  BRA `(.L_x_132) ;  /* 0xfffffffc00007947 */ /* 0x000fea000383ffff */
.L_x_121:
[----:B0-----:R0:W1:Y:S02]  /*6a60*/  SYNCS.PHASECHK.TRANS64.TRYWAIT P0, [R4+URZ], R3 ;  /* 0x00000003040075a7 */ /* 0x001064000800017f */
[----:B-1----:R-:W-:Y:S05]  /*6a70*/  @!P0 NANOSLEEP.SYNCS 0x989680 ;  /* 0x009896800000895d */ /* 0x002fea0003900000 */
[----:B------:R-:W1:Y:S02]  /*6a80*/  @!P0 SYNCS.PHASECHK.TRANS64 P0, [R4+URZ], R3 ;  /* 0x00000003040085a7 */ /* 0x000e64000800007f */
[----:B-1----:R-:W-:Y:S05]  /*6a90*/  @!P0 BRA `(.L_x_121) ;  /* 0xfffffffc00f08947 */ /* 0x002fea000383ffff */
[----:B------:R-:W-:Y:S05]  /*6aa0*/  BRA `(.L_x_133) ;  /* 0xfffffffc00087947 */ /* 0x000fea000383ffff */
.L_x_134:
[----:B------:R-:W-:-:S00]  /*6ab0*/  BRA `(.L_x_134) ;  /* 0xfffffffc00fc7947 */ /* 0x000fc0000383ffff */
[----:B------:R-:W-:-:S00]  /*6ac0*/  NOP ;  /* 0x0000000000007918 */ /* 0x000fc00000000000 */
        /* <DEDUP_REMOVED lines=11> */
.L_x_135:


//--------------------- .nv.global.init           --------------------------
	.section	.nv.global.init,"aw",@progbits
.nv.global.init:
	.type		$str$22,@object
	.size		$str$22,($str$23 - $str$22)
$str$22:
        /*0000*/ 	.byte	0x6b, 0x5f, 0x74, 0x69, 0x6c, 0x65, 0x5f, 0x63, 0x6f, 0x75, 0x6e, 0x74, 0x20, 0x3e, 0x3d, 0x20
        /*0010*/ 	.byte	0x31, 0x00
	.type		$str$23,@object
	.size		$str$23,(__unnamed_1 - $str$23)
$str$23:
        /*0012*/ 	.byte	0x2f, 0x74, 0x6d, 0x70, 0x2f, 0x63, 0x75, 0x74, 0x6c, 0x61, 0x73, 0x73, 0x5f, 0x73, 0x77, 0x65
        /*0022*/ 	.byte	0x65, 0x70, 0x5f, 0x73, 0x72, 0x63, 0x2f, 0x69, 0x6e, 0x63, 0x6c, 0x75, 0x64, 0x65, 0x2f, 0x63
        /*0032*/ 	.byte	0x75, 0x74, 0x6c, 0x61, 0x73, 0x73, 0x2f, 0x67, 0x65, 0x6d, 0x6d, 0x2f, 0x63, 0x6f, 0x6c, 0x6c
        /*0042*/ 	.byte	0x65, 0x63, 0x74, 0x69, 0x76, 0x65, 0x2f, 0x73, 0x6d, 0x39, 0x30, 0x5f, 0x6d, 0x6d, 0x61, 0x5f
        /*0052*/ 	.byte	0x74, 0x6d, 0x61, 0x5f, 0x67, 0x6d, 0x6d, 0x61, 0x5f, 0x73, 0x73, 0x5f, 0x77, 0x61, 0x72, 0x70
        /*0062*/ 	.byte	0x73, 0x70, 0x65, 0x63, 0x69, 0x61, 0x6c, 0x69, 0x7a, 0x65, 0x64, 0x2e, 0x68, 0x70, 0x70, 0x00
	.type		__unnamed_1,@object
	.size		__unnamed_1,(.L_0 - __unnamed_1)
__unnamed_1:
        /*0072*/ 	.byte	0x76, 0x6f, 0x69, 0x64, 0x20, 0x63, 0x75, 0x74, 0x6c, 0x61, 0x73, 0x73, 0x3a, 0x3a, 0x67, 0x65
        /* <DEDUP_REMOVED lines=177> */
        /*0b92*/ 	.byte	0x79, 0x5d, 0x00
.L_0:


//--------------------- .nv.shared._ZN7cutlass13device_kernelINS_4gemm6kernel13GemmUniversalIN4cute5tupleIJiiiiEEENS1_10collective13CollectiveMmaINS1_34MainloopSm90TmaGmmaWarpSpecializedILi3ENS5_IJNS4_1CILi1EEENSA_ILi8EEESB_EEENS1_32KernelTmaWarpSpecializedPingpongEEENS5_IJNSA_ILi64EEESG_NSA_ILi128EEEEEENS_10tfloat32_tENS5_IJlSB_lEEESJ_SK_NS4_8TiledMMAINS4_8MMA_AtomIJNS4_4SM904GMMA29MMA_64x64x8_F32TF32TF32_SS_TNILNSO_7ScaleInE1ELSQ_1EEEEEENS4_6LayoutINS5_IJSB_SB_SB_EEENS5_IJNSA_ILi0EEESV_SV_EEEEENS5_IJNS4_10UnderscoreESY_SY_EEEEENS4_23SM90_TMA_LOAD_MULTICASTENS4_14ComposedLayoutINS4_7SwizzleILi3ELi4ELi3EEENS4_18smem_ptr_flag_bitsILi32EEENST_INS5_IJSC_NSA_ILi32EEEEEENS5_IJS17_SB_EEEEEEEvNS4_8identityENS4_13SM90_TMA_LOADES1B_vS1C_EENS_8epilogue10collective6detail29Sm90TmaWarpSpecializedAdapterINS1G_15DefaultEpilogueISJ_SK_SK_NS1F_6thread17LinearCombinationISJ_Li1EffLNS1K_9ScaleType4KindE0ELNS_15FloatRoundStyleE2ESJ_EENS1_15EpilogueDefaultEEEEEvvEEEEvNT_6ParamsE --------------------------
	.section	.nv.shared._ZN7cutlass13device_kernelINS_4gemm6kernel13GemmUniversalIN4cute5tupleIJiiiiEEENS1_10collective13CollectiveMmaINS1_34MainloopSm90TmaGmmaWarpSpecializedILi3ENS5_IJNS4_1CILi1EEENSA_ILi8EEESB_EEENS1_32KernelTmaWarpSpecializedPingpongEEENS5_IJNSA_ILi64EEESG_NSA_ILi128EEEEEENS_10tfloat32_tENS5_IJlSB_lEEESJ_SK_NS4_8TiledMMAINS4_8MMA_AtomIJNS4_4SM904GMMA29MMA_64x64x8_F32TF32TF32_SS_TNILNSO_7ScaleInE1ELSQ_1EEEEEENS4_6LayoutINS5_IJSB_SB_SB_EEENS5_IJNSA_ILi0EEESV_SV_EEEEENS5_IJNS4_10UnderscoreESY_SY_EEEEENS4_23SM90_TMA_LOAD_MULTICASTENS4_14ComposedLayoutINS4_7SwizzleILi3ELi4ELi3EEENS4_18smem_ptr_flag_bitsILi32EEENST_INS5_IJSC_NSA_ILi32EEEEEENS5_IJS17_SB_EEEEEEEvNS4_8identityENS4_13SM90_TMA_LOADES1B_vS1C_EENS_8epilogue10collective6detail29Sm90TmaWarpSpecializedAdapterINS1G_15DefaultEpilogueISJ_SK_SK_NS1F_6thread17LinearCombinationISJ_Li1EffLNS1K_9ScaleType4KindE0ELNS_15FloatRoundStyleE2ESJ_EENS1_15EpilogueDefaultEEEEEvvEEEEvNT_6ParamsE,"aw",@nobits
	.sectionflags	@""
	.align	16
	.zero		1024


//--------------------- .nv.shared.reserved.0     --------------------------
	.section	.nv.shared.reserved.0,"aw",@nobits
	.weak		__nv_reservedSMEM_offset_0_alias
	.size		__nv_reservedSMEM_offset_0_alias, 0, 0
	.other		__nv_reservedSMEM_offset_0_alias,@"STO_CUDA_RESERVED_SHARED STV_DEFAULT"
__nv_reservedSMEM_offset_0_alias:
	.zero		0


//--------------------- .nv.global                --------------------------
	.section	.nv.global,"aw",@nobits
.nv.global:
	.type		_ZN40_INTERNAL_6fd9399c_4_k_cu_1f41faef_260824cute1_E,@object
	.size		_ZN40_INTERNAL_6fd9399c_4_k_cu_1f41faef_260824cute1_E,(_ZN40_INTERNAL_6fd9399c_4_k_cu_1f41faef_260824cuda3std3__45__cpo6cbeginE - _ZN40_INTERNAL_6fd9399c_4_k_cu_1f41faef_260824cute1_E)
_ZN40_INTERNAL_6fd9399c_4_k_cu_1f41faef_260824cute1_E:
	.zero		1
	.type		_ZN40_INTERNAL_6fd9399c_4_k_cu_1f41faef_260824cuda3std3__45__cpo6cbeginE,@object
	.size		_ZN40_INTERNAL_6fd9399c_4_k_cu_1f41faef_260824cuda3std3__45__cpo6cbeginE,(_ZN40_INTERNAL_6fd9399c_4_k_cu_1f41faef_260824cuda3std3__48in_placeE - _ZN40_INTERNAL_6fd9399c_4_k_cu_1f41faef_260824cuda3std3__45__cpo6cbeginE)
_ZN40_INTERNAL_6fd9399c_4_k_cu_1f41faef_260824cuda3std3__45__cpo6cbeginE:
	.zero		1
	.type		_ZN40_INTERNAL_6fd9399c_4_k_cu_1f41faef_260824cuda3std3__48in_placeE,@object
	.size		_ZN40_INTERNAL_6fd9399c_4_k_cu_1f41faef_260824cuda3std3__48in_placeE,(_ZN40_INTERNAL_6fd9399c_4_k_cu_1f41faef_260824cuda3std6ranges3__45__cpo9iter_moveE - _ZN40_INTERNAL_6fd9399c_4_k_cu_1f41faef_260824cuda3std3__48in_placeE)
_ZN40_INTERNAL_6fd9399c_4_k_cu_1f41faef_260824cuda3std3__48in_placeE:
	.zero		1
	.type		_ZN40_INTERNAL_6fd9399c_4_k_cu_1f41faef_260824cuda3std6ranges3__45__cpo9iter_moveE,@object
	.size		_ZN40_INTERNAL_6fd9399c_4_k_cu_1f41faef_260824cuda3std6ranges3__45__cpo9iter_moveE,(_ZN40_INTERNAL_6fd9399c_4_k_cu_1f41faef_260824cuda3std3__45__cpo5beginE - _ZN40_INTERNAL_6fd9399c_4_k_cu_1f41faef_260824cuda3std6ranges3__45__cpo9iter_moveE)
_ZN40_INTERNAL_6fd9399c_4_k_cu_1f41faef_260824cuda3std6ranges3__45__cpo9iter_moveE:
	.zero		1
	.type		_ZN40_INTERNAL_6fd9399c_4_k_cu_1f41faef_260824cuda3std3__45__cpo5beginE,@object
	.size		_ZN40_INTERNAL_6fd9399c_4_k_cu_1f41faef_260824cuda3std3__45__cpo5beginE,(_ZN40_INTERNAL_6fd9399c_4_k_cu_1f41faef_260824cuda3std3__442_GLOBAL__N__6fd9399c_4_k_cu_1f41faef_260826ignoreE - _ZN40_INTERNAL_6fd9399c_4_k_cu_1f41faef_260824cuda3std3__45__cpo5beginE)
_ZN40_INTERNAL_6fd9399c_4_k_cu_1f41faef_260824cuda3std3__45__cpo5beginE:
	.zero		1
	.type		_ZN40_INTERNAL_6fd9399c_4_k_cu_1f41faef_260824cuda3std3__442_GLOBAL__N__6fd9399c_4_k_cu_1f41faef_260826ignoreE,@object
	.size		_ZN40_INTERNAL_6fd9399c_4_k_cu_1f41faef_260824cuda3std3__442_GLOBAL__N__6fd9399c_4_k_cu_1f41faef_260826ignoreE,(_ZN40_INTERNAL_6fd9399c_4_k_cu_1f41faef_260824cute7productE - _ZN40_INTERNAL_6fd9399c_4_k_cu_1f41faef_260824cuda3std3__442_GLOBAL__N__6fd9399c_4_k_cu_1f41faef_260826ignoreE)
_ZN40_INTERNAL_6fd9399c_4_k_cu_1f41faef_260824cuda3std3__442_GLOBAL__N__6fd9399c_4_k_cu_1f41faef_260826ignoreE:
	.zero		1
	.type		_ZN40_INTERNAL_6fd9399c_4_k_cu_1f41faef_260824cute7productE,@object
	.size		_ZN40_INTERNAL_6fd9399c_4_k_cu_1f41faef_260824cute7productE,(_ZN40_INTERNAL_6fd9399c_4_k_cu_1f41faef_260824cuda3std3__45__cpo3endE - _ZN40_INTERNAL_6fd9399c_4_k_cu_1f41faef_260824cute7productE)
_ZN40_INTERNAL_6fd9399c_4_k_cu_1f41faef_260824cute7productE:
	.zero		1
	.type		_ZN40_INTERNAL_6fd9399c_4_k_cu_1f41faef_260824cuda3std3__45__cpo3endE,@object
	.size		_ZN40_INTERNAL_6fd9399c_4_k_cu_1f41faef_260824cuda3std3__45__cpo3endE,(_ZN40_INTERNAL_6fd9399c_4_k_cu_1f41faef_260824cuda3std3__419piecewise_constructE - _ZN40_INTERNAL_6fd9399c_4_k_cu_1f41faef_260824cuda3std3__45__cpo3endE)
_ZN40_INTERNAL_6fd9399c_4_k_cu_1f41faef_260824cuda3std3__45__cpo3endE:
	.zero		1
	.type		_ZN40_INTERNAL_6fd9399c_4_k_cu_1f41faef_260824cuda3std3__419piecewise_constructE,@object
	.size		_ZN40_INTERNAL_6fd9399c_4_k_cu_1f41faef_260824cuda3std3__419piecewise_constructE,(_ZN40_INTERNAL_6fd9399c_4_k_cu_1f41faef_260824cuda3std3__45__cpo4cendE - _ZN40_INTERNAL_6fd9399c_4_k_cu_1f41faef_260824cuda3std3__419piecewise_constructE)
_ZN40_INTERNAL_6fd9399c_4_k_cu_1f41faef_260824cuda3std3__419piecewise_constructE:
	.zero		1
	.type		_ZN40_INTERNAL_6fd9399c_4_k_cu_1f41faef_260824cuda3std3__45__cpo4cendE,@object
	.size		_ZN40_INTERNAL_6fd9399c_4_k_cu_1f41faef_260824cuda3std3__45__cpo4cendE,(_ZN40_INTERNAL_6fd9399c_4_k_cu_1f41faef_260824cuda3std6ranges3__45__cpo4swapE - _ZN40_INTERNAL_6fd9399c_4_k_cu_1f41faef_260824cuda3std3__45__cpo4cendE)
_ZN40_INTERNAL_6fd9399c_4_k_cu_1f41faef_260824cuda3std3__45__cpo4cendE:
	.zero		1
	.type		_ZN40_INTERNAL_6fd9399c_4_k_cu_1f41faef_260824cuda3std6ranges3__45__cpo4swapE,@object
	.size		_ZN40_INTERNAL_6fd9399c_4_k_cu_1f41faef_260824cuda3std6ranges3__45__cpo4swapE,(.L_8 - _ZN40_INTERNAL_6fd9399c_4_k_cu_1f41faef_260824cuda3std6ranges3__45__cpo4swapE)
_ZN40_INTERNAL_6fd9399c_4_k_cu_1f41faef_260824cuda3std6ranges3__45__cpo4swapE:
	.zero		1
.L_8:


//--------------------- .nv.constant0._ZN7cutlass13device_kernelINS_4gemm6kernel13GemmUniversalIN4cute5tupleIJiiiiEEENS1_10collective13CollectiveMmaINS1_34MainloopSm90TmaGmmaWarpSpecializedILi3ENS5_IJNS4_1CILi1EEENSA_ILi8EEESB_EEENS1_32KernelTmaWarpSpecializedPingpongEEENS5_IJNSA_ILi64EEESG_NSA_ILi128EEEEEENS_10tfloat32_tENS5_IJlSB_lEEESJ_SK_NS4_8TiledMMAINS4_8MMA_AtomIJNS4_4SM904GMMA29MMA_64x64x8_F32TF32TF32_SS_TNILNSO_7ScaleInE1ELSQ_1EEEEEENS4_6LayoutINS5_IJSB_SB_SB_EEENS5_IJNSA_ILi0EEESV_SV_EEEEENS5_IJNS4_10UnderscoreESY_SY_EEEEENS4_23SM90_TMA_LOAD_MULTICASTENS4_14ComposedLayoutINS4_7SwizzleILi3ELi4ELi3EEENS4_18smem_ptr_flag_bitsILi32EEENST_INS5_IJSC_NSA_ILi32EEEEEENS5_IJS17_SB_EEEEEEEvNS4_8identityENS4_13SM90_TMA_LOADES1B_vS1C_EENS_8epilogue10collective6detail29Sm90TmaWarpSpecializedAdapterINS1G_15DefaultEpilogueISJ_SK_SK_NS1F_6thread17LinearCombinationISJ_Li1EffLNS1K_9ScaleType4KindE0ELNS_15FloatRoundStyleE2ESJ_EENS1_15EpilogueDefaultEEEEEvvEEEEvNT_6ParamsE --------------------------
	.section	.nv.constant0._ZN7cutlass13device_kernelINS_4gemm6kernel13GemmUniversalIN4cute5tupleIJiiiiEEENS1_10collective13CollectiveMmaINS1_34MainloopSm90TmaGmmaWarpSpecializedILi3ENS5_IJNS4_1CILi1EEENSA_ILi8EEESB_EEENS1_32KernelTmaWarpSpecializedPingpongEEENS5_IJNSA_ILi64EEESG_NSA_ILi128EEEEEENS_10tfloat32_tENS5_IJlSB_lEEESJ_SK_NS4_8TiledMMAINS4_8MMA_AtomIJNS4_4SM904GMMA29MMA_64x64x8_F32TF32TF32_SS_TNILNSO_7ScaleInE1ELSQ_1EEEEEENS4_6LayoutINS5_IJSB_SB_SB_EEENS5_IJNSA_ILi0EEESV_SV_EEEEENS5_IJNS4_10UnderscoreESY_SY_EEEEENS4_23SM90_TMA_LOAD_MULTICASTENS4_14ComposedLayoutINS4_7SwizzleILi3ELi4ELi3EEENS4_18smem_ptr_flag_bitsILi32EEENST_INS5_IJSC_NSA_ILi32EEEEEENS5_IJS17_SB_EEEEEEEvNS4_8identityENS4_13SM90_TMA_LOADES1B_vS1C_EENS_8epilogue10collective6detail29Sm90TmaWarpSpecializedAdapterINS1G_15DefaultEpilogueISJ_SK_SK_NS1F_6thread17LinearCombinationISJ_Li1EffLNS1K_9ScaleType4KindE0ELNS_15FloatRoundStyleE2ESJ_EENS1_15EpilogueDefaultEEEEEvvEEEEvNT_6ParamsE,"a",@progbits
	.sectionflags	@""
	.align	4
.nv.constant0._ZN7cutlass13device_kernelINS_4gemm6kernel13GemmUniversalIN4cute5tupleIJiiiiEEENS1_10collective13CollectiveMmaINS1_34MainloopSm90TmaGmmaWarpSpecializedILi3ENS5_IJNS4_1CILi1EEENSA_ILi8EEESB_EEENS1_32KernelTmaWarpSpecializedPingpongEEENS5_IJNSA_ILi64EEESG_NSA_ILi128EEEEEENS_10tfloat32_tENS5_IJlSB_lEEESJ_SK_NS4_8TiledMMAINS4_8MMA_AtomIJNS4_4SM904GMMA29MMA_64x64x8_F32TF32TF32_SS_TNILNSO_7ScaleInE1ELSQ_1EEEEEENS4_6LayoutINS5_IJSB_SB_SB_EEENS5_IJNSA_ILi0EEESV_SV_EEEEENS5_IJNS4_10UnderscoreESY_SY_EEEEENS4_23SM90_TMA_LOAD_MULTICASTENS4_14ComposedLayoutINS4_7SwizzleILi3ELi4ELi3EEENS4_18smem_ptr_flag_bitsILi32EEENST_INS5_IJSC_NSA_ILi32EEEEEENS5_IJS17_SB_EEEEEEEvNS4_8identityENS4_13SM90_TMA_LOADES1B_vS1C_EENS_8epilogue10collective6detail29Sm90TmaWarpSpecializedAdapterINS1G_15DefaultEpilogueISJ_SK_SK_NS1F_6thread17LinearCombinationISJ_Li1EffLNS1K_9ScaleType4KindE0ELNS_15FloatRoundStyleE2ESJ_EENS1_15EpilogueDefaultEEEEEvvEEEEvNT_6ParamsE:
	.zero		1664


//--------------------- SYMBOLS --------------------------

	.type		.nv.reservedSmem.offset0,@object
	.size		.nv.reservedSmem.offset0,0x4
	.type		__assertfail,@function
